//
// Generated by NVIDIA NVVM Compiler
//
// Compiler Build ID: CL-36424714
// Cuda compilation tools, release 13.0, V13.0.88
// Based on NVVM 20.0.0
//

.version 9.0
.target sm_100
.address_size 64

	// .globl	main_kernel
// _ZZ11main_kernelE15PadInput_shared has been demoted
// _ZZ11main_kernelE13weight_shared has been demoted

.visible .entry main_kernel(
	.param .u64 .ptr .align 1 main_kernel_param_0,
	.param .u64 .ptr .align 1 main_kernel_param_1,
	.param .u64 .ptr .align 1 main_kernel_param_2
)
.maxntid 64
{
	.reg .pred 	%p<36>;
	.reg .b16 	%rs<3537>;
	.reg .b32 	%r<223>;
	.reg .b32 	%f<2>;
	.reg .b64 	%rd<38>;
	// demoted variable
	.shared .align 2 .b8 _ZZ11main_kernelE15PadInput_shared[2592];
	// demoted variable
	.shared .align 2 .b8 _ZZ11main_kernelE13weight_shared[4608];
	ld.param.u64 	%rd12, [main_kernel_param_1];
	ld.param.u64 	%rd11, [main_kernel_param_2];
	cvta.to.global.u64 	%rd1, %rd12;
	mov.f32 	%f1, 0f00000000;
	// begin inline asm
	{  cvt.rn.f16.f32 %rs40, %f1;}

	// end inline asm
	mov.u32 	%r1, %ctaid.x;
	setp.lt.u32 	%p2, %r1, 56;
	mov.u16 	%rs3519, %rs40;
	@%p2 bra 	$L__BB0_3;
	mul.hi.u32 	%r27, %r1, -1840700269;
	shr.u32 	%r28, %r27, 5;
	mul.lo.s32 	%r29, %r28, 56;
	sub.s32 	%r2, %r1, %r29;
	and.b32  	%r30, %r2, 56;
	mov.u32 	%r3, %tid.x;
	shr.u32 	%r31, %r3, 3;
	or.b32  	%r32, %r30, %r31;
	setp.eq.s32 	%p3, %r32, 0;
	@%p3 bra 	$L__BB0_3;
	mul.lo.s32 	%r35, %r28, 28672;
	shl.b32 	%r36, %r2, 6;
	and.b32  	%r37, %r36, 3584;
	shl.b32 	%r38, %r3, 3;
	and.b32  	%r39, %r38, 448;
	shl.b32 	%r40, %r1, 3;
	and.b32  	%r41, %r40, 48;
	shl.b32 	%r42, %r3, 1;
	and.b32  	%r43, %r42, 14;
	or.b32  	%r44, %r35, %r39;
	or.b32  	%r45, %r44, %r43;
	or.b32  	%r46, %r45, %r37;
	or.b32  	%r47, %r46, %r41;
	add.s32 	%r48, %r47, -3648;
	mul.wide.u32 	%rd13, %r48, 2;
	add.s64 	%rd14, %rd1, %rd13;
	ld.global.nc.u16 	%rs3519, [%rd14];
$L__BB0_3:
	setp.lt.u32 	%p4, %r1, 56;
	mov.u32 	%r4, %tid.x;
	shl.b32 	%r49, %r4, 2;
	mov.u32 	%r50, _ZZ11main_kernelE15PadInput_shared;
	add.s32 	%r5, %r50, %r49;
	st.shared.u16 	[%r5], %rs3519;
	mov.u16 	%rs3520, %rs40;
	@%p4 bra 	$L__BB0_6;
	mul.hi.u32 	%r51, %r1, -1840700269;
	shr.u32 	%r52, %r51, 5;
	mul.lo.s32 	%r53, %r52, 56;
	sub.s32 	%r6, %r1, %r53;
	and.b32  	%r54, %r6, 56;
	shr.u32 	%r55, %r4, 3;
	or.b32  	%r56, %r54, %r55;
	setp.eq.s32 	%p5, %r56, 0;
	@%p5 bra 	$L__BB0_6;
	mul.lo.s32 	%r59, %r52, 28672;
	shl.b32 	%r60, %r6, 6;
	and.b32  	%r61, %r60, 3584;
	shl.b32 	%r62, %r4, 3;
	and.b32  	%r63, %r62, 448;
	shl.b32 	%r64, %r1, 3;
	and.b32  	%r65, %r64, 48;
	shl.b32 	%r66, %r4, 1;
	and.b32  	%r67, %r66, 14;
	or.b32  	%r68, %r59, %r63;
	or.b32  	%r69, %r68, %r67;
	or.b32  	%r70, %r69, %r61;
	or.b32  	%r71, %r70, %r65;
	add.s32 	%r72, %r71, -3647;
	mul.wide.u32 	%rd15, %r72, 2;
	add.s64 	%rd16, %rd1, %rd15;
	ld.global.nc.u16 	%rs3520, [%rd16];
$L__BB0_6:
	shl.b32 	%r7, %r4, 1;
	st.shared.u16 	[%r5+2], %rs3520;
	mul.hi.u32 	%r73, %r1, -1840700269;
	shr.u32 	%r8, %r73, 5;
	shl.b32 	%r74, %r8, 3;
	setp.gt.u32 	%p6, %r4, 7;
	selp.u32 	%r75, 1, 0, %p6;
	or.b32  	%r9, %r74, %r75;
	setp.eq.s32 	%p7, %r9, 0;
	mov.u16 	%rs3521, %rs40;
	@%p7 bra 	$L__BB0_9;
	mul.lo.s32 	%r78, %r8, 56;
	sub.s32 	%r10, %r1, %r78;
	and.b32  	%r79, %r10, 56;
	shr.u32 	%r80, %r4, 3;
	setp.lt.u32 	%p8, %r4, 8;
	selp.b32 	%r81, 8, -1, %p8;
	add.s32 	%r11, %r81, %r80;
	or.b32  	%r82, %r11, %r79;
	setp.eq.s32 	%p9, %r82, 0;
	@%p9 bra 	$L__BB0_9;
	setp.gt.u32 	%p10, %r4, 7;
	shl.b32 	%r83, %r10, 6;
	and.b32  	%r84, %r83, 3584;
	shl.b32 	%r85, %r11, 6;
	shl.b32 	%r86, %r1, 3;
	and.b32  	%r87, %r86, 48;
	and.b32  	%r89, %r7, 14;
	selp.b32 	%r90, -64, -3648, %p10;
	mad.lo.s32 	%r91, %r8, 28672, %r90;
	or.b32  	%r92, %r91, %r89;
	add.s32 	%r93, %r92, %r84;
	or.b32  	%r94, %r93, %r87;
	add.s32 	%r95, %r94, %r85;
	mul.wide.s32 	%rd17, %r95, 2;
	add.s64 	%rd18, %rd1, %rd17;
	ld.global.nc.u16 	%rs3521, [%rd18];
$L__BB0_9:
	setp.eq.s32 	%p11, %r9, 0;
	st.shared.u16 	[%r5+256], %rs3521;
	mov.u16 	%rs3522, %rs40;
	@%p11 bra 	$L__BB0_12;
	mul.lo.s32 	%r98, %r8, 56;
	sub.s32 	%r12, %r1, %r98;
	and.b32  	%r99, %r12, 56;
	shr.u32 	%r100, %r4, 3;
	setp.lt.u32 	%p12, %r4, 8;
	selp.b32 	%r101, 8, -1, %p12;
	add.s32 	%r13, %r101, %r100;
	or.b32  	%r102, %r13, %r99;
	setp.eq.s32 	%p13, %r102, 0;
	@%p13 bra 	$L__BB0_12;
	setp.gt.u32 	%p14, %r4, 7;
	shl.b32 	%r103, %r12, 6;
	and.b32  	%r104, %r103, 3584;
	shl.b32 	%r105, %r13, 6;
	shl.b32 	%r106, %r1, 3;
	and.b32  	%r107, %r106, 48;
	and.b32  	%r109, %r7, 14;
	selp.b32 	%r110, -63, -3647, %p14;
	mad.lo.s32 	%r111, %r8, 28672, %r110;
	or.b32  	%r112, %r111, %r109;
	add.s32 	%r113, %r112, %r104;
	or.b32  	%r114, %r113, %r107;
	add.s32 	%r115, %r114, %r105;
	mul.wide.s32 	%rd19, %r115, 2;
	add.s64 	%rd20, %rd1, %rd19;
	ld.global.nc.u16 	%rs3522, [%rd20];
$L__BB0_12:
	st.shared.u16 	[%r5+258], %rs3522;
	mul.lo.s32 	%r118, %r8, 56;
	sub.s32 	%r119, %r1, %r118;
	and.b32  	%r14, %r119, 56;
	shr.u32 	%r15, %r4, 3;
	setp.lt.u32 	%p15, %r4, 16;
	selp.b32 	%r120, 7, -2, %p15;
	add.s32 	%r121, %r120, %r15;
	or.b32  	%r16, %r121, %r14;
	setp.eq.s32 	%p16, %r16, 0;
	mul.lo.s32 	%r17, %r8, 28672;
	cvt.u16.u32 	%rs10, %r4;
	shl.b32 	%r122, %r119, 6;
	and.b32  	%r124, %r7, 14;
	or.b32  	%r125, %r17, %r124;
	or.b16  	%rs41, %rs10, 128;
	and.b32  	%r18, %r122, 3584;
	or.b32  	%r126, %r125, %r18;
	mul.lo.s16 	%rs42, %rs41, 57;
	shr.u16 	%rs43, %rs42, 12;
	shl.b32 	%r127, %r1, 3;
	and.b32  	%r128, %r127, 48;
	or.b32  	%r129, %r126, %r128;
	shl.b32 	%r130, %r121, 6;
	add.s32 	%r19, %r129, -3648;
	mul.wide.u16 	%r131, %rs43, 3584;
	add.s32 	%r132, %r19, %r130;
	add.s32 	%r133, %r132, %r131;
	mul.wide.s32 	%rd21, %r133, 2;
	add.s64 	%rd2, %rd1, %rd21;
	mov.u16 	%rs3523, %rs40;
	@%p16 bra 	$L__BB0_14;
	ld.global.nc.u16 	%rs3523, [%rd2];
$L__BB0_14:
	setp.eq.s32 	%p17, %r16, 0;
	st.shared.u16 	[%r5+512], %rs3523;
	mov.u16 	%rs3524, %rs40;
	@%p17 bra 	$L__BB0_16;
	ld.global.nc.u16 	%rs3524, [%rd2+2];
$L__BB0_16:
	st.shared.u16 	[%r5+514], %rs3524;
	setp.lt.u32 	%p18, %r4, 24;
	selp.b32 	%r134, 6, -3, %p18;
	add.s32 	%r135, %r134, %r15;
	or.b32  	%r20, %r135, %r14;
	setp.eq.s32 	%p19, %r20, 0;
	or.b16  	%rs44, %rs10, 192;
	mul.lo.s16 	%rs45, %rs44, 57;
	shr.u16 	%rs46, %rs45, 12;
	shl.b32 	%r136, %r135, 6;
	mul.wide.u16 	%r137, %rs46, 3584;
	add.s32 	%r138, %r19, %r136;
	add.s32 	%r139, %r138, %r137;
	mul.wide.u32 	%rd22, %r139, 2;
	add.s64 	%rd3, %rd1, %rd22;
	mov.u16 	%rs3525, %rs40;
	@%p19 bra 	$L__BB0_18;
	ld.global.nc.u16 	%rs3525, [%rd3];
$L__BB0_18:
	setp.eq.s32 	%p20, %r20, 0;
	st.shared.u16 	[%r5+768], %rs3525;
	mov.u16 	%rs3526, %rs40;
	@%p20 bra 	$L__BB0_20;
	ld.global.nc.u16 	%rs3526, [%rd3+2];
$L__BB0_20:
	st.shared.u16 	[%r5+770], %rs3526;
	setp.lt.u32 	%p21, %r4, 32;
	selp.b32 	%r140, 5, -4, %p21;
	add.s32 	%r141, %r140, %r15;
	or.b32  	%r21, %r141, %r14;
	setp.eq.s32 	%p22, %r21, 0;
	or.b16  	%rs47, %rs10, 256;
	mul.hi.u16 	%rs48, %rs47, 911;
	mul.lo.s16 	%rs49, %rs48, 3584;
	shl.b32 	%r142, %r141, 6;
	cvt.u32.u16 	%r143, %rs49;
	add.s32 	%r144, %r19, %r142;
	add.s32 	%r145, %r144, %r143;
	mul.wide.u32 	%rd23, %r145, 2;
	add.s64 	%rd4, %rd1, %rd23;
	mov.u16 	%rs3527, %rs40;
	@%p22 bra 	$L__BB0_22;
	ld.global.nc.u16 	%rs3527, [%rd4];
$L__BB0_22:
	setp.eq.s32 	%p23, %r21, 0;
	st.shared.u16 	[%r5+1024], %rs3527;
	mov.u16 	%rs3528, %rs40;
	@%p23 bra 	$L__BB0_24;
	ld.global.nc.u16 	%rs3528, [%rd4+2];
$L__BB0_24:
	st.shared.u16 	[%r5+1026], %rs3528;
	setp.lt.u32 	%p24, %r4, 40;
	selp.b32 	%r146, 4, -5, %p24;
	add.s32 	%r147, %r146, %r15;
	or.b32  	%r22, %r147, %r14;
	setp.eq.s32 	%p25, %r22, 0;
	or.b16  	%rs50, %rs10, 320;
	mul.hi.u16 	%rs51, %rs50, 911;
	mul.lo.s16 	%rs52, %rs51, 3584;
	shl.b32 	%r148, %r147, 6;
	cvt.u32.u16 	%r149, %rs52;
	add.s32 	%r150, %r19, %r148;
	add.s32 	%r151, %r150, %r149;
	mul.wide.u32 	%rd24, %r151, 2;
	add.s64 	%rd5, %rd1, %rd24;
	mov.u16 	%rs3529, %rs40;
	@%p25 bra 	$L__BB0_26;
	ld.global.nc.u16 	%rs3529, [%rd5];
$L__BB0_26:
	setp.eq.s32 	%p26, %r22, 0;
	st.shared.u16 	[%r5+1280], %rs3529;
	mov.u16 	%rs3530, %rs40;
	@%p26 bra 	$L__BB0_28;
	ld.global.nc.u16 	%rs3530, [%rd5+2];
$L__BB0_28:
	st.shared.u16 	[%r5+1282], %rs3530;
	setp.lt.u32 	%p27, %r4, 48;
	selp.b32 	%r152, 3, -6, %p27;
	add.s32 	%r153, %r152, %r15;
	or.b32  	%r23, %r153, %r14;
	setp.eq.s32 	%p28, %r23, 0;
	or.b16  	%rs53, %rs10, 384;
	mul.hi.u16 	%rs54, %rs53, 911;
	mul.lo.s16 	%rs55, %rs54, 3584;
	shl.b32 	%r154, %r153, 6;
	cvt.u32.u16 	%r155, %rs55;
	add.s32 	%r156, %r19, %r154;
	add.s32 	%r157, %r156, %r155;
	mul.wide.u32 	%rd25, %r157, 2;
	add.s64 	%rd6, %rd1, %rd25;
	mov.u16 	%rs3531, %rs40;
	@%p28 bra 	$L__BB0_30;
	ld.global.nc.u16 	%rs3531, [%rd6];
$L__BB0_30:
	setp.eq.s32 	%p29, %r23, 0;
	st.shared.u16 	[%r5+1536], %rs3531;
	mov.u16 	%rs3532, %rs40;
	@%p29 bra 	$L__BB0_32;
	ld.global.nc.u16 	%rs3532, [%rd6+2];
$L__BB0_32:
	st.shared.u16 	[%r5+1538], %rs3532;
	setp.eq.s32 	%p30, %r15, 7;
	setp.eq.s32 	%p31, %r14, 0;
	and.pred  	%p1, %p30, %p31;
	or.b16  	%rs56, %rs10, 448;
	mul.hi.u16 	%rs57, %rs56, 911;
	mul.lo.s16 	%rs58, %rs57, 3584;
	shl.b32 	%r158, %r15, 6;
	add.s32 	%r159, %r158, 128;
	selp.b32 	%r160, 0, %r159, %p30;
	cvt.u32.u16 	%r161, %rs58;
	add.s32 	%r162, %r19, %r160;
	add.s32 	%r163, %r162, %r161;
	mul.wide.u32 	%rd26, %r163, 2;
	add.s64 	%rd7, %rd1, %rd26;
	mov.u16 	%rs3533, %rs40;
	@%p1 bra 	$L__BB0_34;
	ld.global.nc.u16 	%rs3533, [%rd7];
$L__BB0_34:
	st.shared.u16 	[%r5+1792], %rs3533;
	mov.u16 	%rs3534, %rs40;
	@%p1 bra 	$L__BB0_36;
	ld.global.nc.u16 	%rs3534, [%rd7+2];
$L__BB0_36:
	st.shared.u16 	[%r5+1794], %rs3534;
	shl.b32 	%r164, %r4, 3;
	and.b32  	%r165, %r164, 448;
	add.s32 	%r168, %r17, %r165;
	add.s32 	%r169, %r168, %r128;
	add.s32 	%r170, %r169, %r124;
	add.s32 	%r171, %r170, %r18;
	add.s32 	%r172, %r171, 21504;
	mul.wide.u32 	%rd27, %r172, 2;
	add.s64 	%rd28, %rd1, %rd27;
	ld.global.nc.u16 	%rs59, [%rd28];
	st.shared.u16 	[%r5+2048], %rs59;
	ld.global.nc.u16 	%rs60, [%rd28+2];
	st.shared.u16 	[%r5+2050], %rs60;
	or.b32  	%r25, %r14, %r15;
	setp.eq.s32 	%p32, %r25, 0;
	mul.wide.u32 	%rd29, %r171, 2;
	add.s64 	%rd8, %rd1, %rd29;
	mov.u16 	%rs3535, %rs40;
	@%p32 bra 	$L__BB0_38;
	ld.global.nc.u16 	%rs3535, [%rd8+50048];
$L__BB0_38:
	setp.eq.s32 	%p33, %r25, 0;
	st.shared.u16 	[%r5+2304], %rs3535;
	mov.u16 	%rs3536, %rs40;
	@%p33 bra 	$L__BB0_40;
	ld.global.nc.u16 	%rs3536, [%rd8+50050];
$L__BB0_40:
	st.shared.u16 	[%r5+2306], %rs3536;
	setp.gt.u32 	%p34, %r4, 7;
	@%p34 bra 	$L__BB0_42;
	add.s32 	%r173, %r17, %r7;
	add.s32 	%r174, %r173, %r128;
	add.s32 	%r175, %r174, %r18;
	mul.wide.u32 	%rd30, %r175, 2;
	add.s64 	%rd31, %rd1, %rd30;
	ld.global.nc.u16 	%rs61, [%rd31+51072];
	st.shared.u16 	[%r5+2560], %rs61;
	ld.global.nc.u16 	%rs62, [%rd31+51074];
	st.shared.u16 	[%r5+2562], %rs62;
$L__BB0_42:
	setp.gt.u32 	%p35, %r4, 31;
	shl.b32 	%r176, %r4, 4;
	mov.u32 	%r177, _ZZ11main_kernelE13weight_shared;
	add.s32 	%r26, %r177, %r176;
	shl.b32 	%r178, %r4, 6;
	and.b32  	%r179, %r178, 3968;
	shl.b32 	%r180, %r1, 4;
	and.b32  	%r181, %r180, 112;
	or.b32  	%r182, %r179, %r181;
	and.b32  	%r184, %r164, 8;
	or.b32  	%r185, %r182, %r184;
	cvta.to.global.u64 	%rd32, %rd11;
	mul.wide.u32 	%rd33, %r185, 2;
	add.s64 	%rd9, %rd32, %rd33;
	ld.global.nc.v4.u32 	{%r186, %r187, %r188, %r189}, [%rd9];
	st.shared.v4.u32 	[%r26], {%r186, %r187, %r188, %r189};
	ld.global.nc.v4.u32 	{%r190, %r191, %r192, %r193}, [%rd9+8192];
	st.shared.v4.u32 	[%r26+1024], {%r190, %r191, %r192, %r193};
	ld.global.nc.v4.u32 	{%r194, %r195, %r196, %r197}, [%rd9+16384];
	st.shared.v4.u32 	[%r26+2048], {%r194, %r195, %r196, %r197};
	ld.global.nc.v4.u32 	{%r198, %r199, %r200, %r201}, [%rd9+24576];
	st.shared.v4.u32 	[%r26+3072], {%r198, %r199, %r200, %r201};
	@%p35 bra 	$L__BB0_44;
	ld.global.nc.v4.u32 	{%r202, %r203, %r204, %r205}, [%rd9+32768];
	st.shared.v4.u32 	[%r26+4096], {%r202, %r203, %r204, %r205};
$L__BB0_44:
	ld.param.u64 	%rd37, [main_kernel_param_0];
	cvta.to.global.u64 	%rd34, %rd37;
	bar.sync 	0;
	shr.u32 	%r207, %r4, 4;
	mad.lo.s32 	%r209, %r207, 576, %r50;
	and.b32  	%r210, %r4, 15;
	and.b32  	%r212, %r7, 30;
	add.s32 	%r214, %r177, %r212;
	ld.shared.u16 	%rs64, [%r209];
	ld.shared.u16 	%rs65, [%r214];
	// begin inline asm
	{mul.f16 %rs63,%rs64,%rs65;
}
	// end inline asm
	// begin inline asm
	{add.f16 %rs66,%rs40,%rs63;
}
	// end inline asm
	ld.shared.u16 	%rs70, [%r209+128];
	// begin inline asm
	{mul.f16 %rs69,%rs70,%rs65;
}
	// end inline asm
	// begin inline asm
	{add.f16 %rs72,%rs40,%rs69;
}
	// end inline asm
	ld.shared.u16 	%rs76, [%r209+2];
	ld.shared.u16 	%rs77, [%r214+32];
	// begin inline asm
	{mul.f16 %rs75,%rs76,%rs77;
}
	// end inline asm
	// begin inline asm
	{add.f16 %rs78,%rs66,%rs75;
}
	// end inline asm
	ld.shared.u16 	%rs82, [%r209+130];
	// begin inline asm
	{mul.f16 %rs81,%rs82,%rs77;
}
	// end inline asm
	// begin inline asm
	{add.f16 %rs84,%rs72,%rs81;
}
	// end inline asm
	ld.shared.u16 	%rs88, [%r209+4];
	ld.shared.u16 	%rs89, [%r214+64];
	// begin inline asm
	{mul.f16 %rs87,%rs88,%rs89;
}
	// end inline asm
	// begin inline asm
	{add.f16 %rs90,%rs78,%rs87;
}
	// end inline asm
	ld.shared.u16 	%rs94, [%r209+132];
	// begin inline asm
	{mul.f16 %rs93,%rs94,%rs89;
}
	// end inline asm
	// begin inline asm
	{add.f16 %rs96,%rs84,%rs93;
}
	// end inline asm
	ld.shared.u16 	%rs100, [%r209+6];
	ld.shared.u16 	%rs101, [%r214+96];
	// begin inline asm
	{mul.f16 %rs99,%rs100,%rs101;
}
	// end inline asm
	// begin inline asm
	{add.f16 %rs102,%rs90,%rs99;
}
	// end inline asm
	ld.shared.u16 	%rs106, [%r209+134];
	// begin inline asm
	{mul.f16 %rs105,%rs106,%rs101;
}
	// end inline asm
	// begin inline asm
	{add.f16 %rs108,%rs96,%rs105;
}
	// end inline asm
	ld.shared.u16 	%rs112, [%r209+8];
	ld.shared.u16 	%rs113, [%r214+128];
	// begin inline asm
	{mul.f16 %rs111,%rs112,%rs113;
}
	// end inline asm
	// begin inline asm
	{add.f16 %rs114,%rs102,%rs111;
}
	// end inline asm
	ld.shared.u16 	%rs118, [%r209+136];
	// begin inline asm
	{mul.f16 %rs117,%rs118,%rs113;
}
	// end inline asm
	// begin inline asm
	{add.f16 %rs120,%rs108,%rs117;
}
	// end inline asm
	ld.shared.u16 	%rs124, [%r209+10];
	ld.shared.u16 	%rs125, [%r214+160];
	// begin inline asm
	{mul.f16 %rs123,%rs124,%rs125;
}
	// end inline asm
	// begin inline asm
	{add.f16 %rs126,%rs114,%rs123;
}
	// end inline asm
	ld.shared.u16 	%rs130, [%r209+138];
	// begin inline asm
	{mul.f16 %rs129,%rs130,%rs125;
}
	// end inline asm
	// begin inline asm
	{add.f16 %rs132,%rs120,%rs129;
}
	// end inline asm
	ld.shared.u16 	%rs136, [%r209+12];
	ld.shared.u16 	%rs137, [%r214+192];
	// begin inline asm
	{mul.f16 %rs135,%rs136,%rs137;
}
	// end inline asm
	// begin inline asm
	{add.f16 %rs138,%rs126,%rs135;
}
	// end inline asm
	ld.shared.u16 	%rs142, [%r209+140];
	// begin inline asm
	{mul.f16 %rs141,%rs142,%rs137;
}
	// end inline asm
	// begin inline asm
	{add.f16 %rs144,%rs132,%rs141;
}
	// end inline asm
	ld.shared.u16 	%rs148, [%r209+14];
	ld.shared.u16 	%rs149, [%r214+224];
	// begin inline asm
	{mul.f16 %rs147,%rs148,%rs149;
}
	// end inline asm
	// begin inline asm
	{add.f16 %rs150,%rs138,%rs147;
}
	// end inline asm
	ld.shared.u16 	%rs154, [%r209+142];
	// begin inline asm
	{mul.f16 %rs153,%rs154,%rs149;
}
	// end inline asm
	// begin inline asm
	{add.f16 %rs156,%rs144,%rs153;
}
	// end inline asm
	ld.shared.u16 	%rs160, [%r209+16];
	ld.shared.u16 	%rs161, [%r214+256];
	// begin inline asm
	{mul.f16 %rs159,%rs160,%rs161;
}
	// end inline asm
	// begin inline asm
	{add.f16 %rs162,%rs150,%rs159;
}
	// end inline asm
	ld.shared.u16 	%rs166, [%r209+144];
	// begin inline asm
	{mul.f16 %rs165,%rs166,%rs161;
}
	// end inline asm
	// begin inline asm
	{add.f16 %rs168,%rs156,%rs165;
}
	// end inline asm
	ld.shared.u16 	%rs172, [%r209+18];
	ld.shared.u16 	%rs173, [%r214+288];
	// begin inline asm
	{mul.f16 %rs171,%rs172,%rs173;
}
	// end inline asm
	// begin inline asm
	{add.f16 %rs174,%rs162,%rs171;
}
	// end inline asm
	ld.shared.u16 	%rs178, [%r209+146];
	// begin inline asm
	{mul.f16 %rs177,%rs178,%rs173;
}
	// end inline asm
	// begin inline asm
	{add.f16 %rs180,%rs168,%rs177;
}
	// end inline asm
	ld.shared.u16 	%rs184, [%r209+20];
	ld.shared.u16 	%rs185, [%r214+320];
	// begin inline asm
	{mul.f16 %rs183,%rs184,%rs185;
}
	// end inline asm
	// begin inline asm
	{add.f16 %rs186,%rs174,%rs183;
}
	// end inline asm
	ld.shared.u16 	%rs190, [%r209+148];
	// begin inline asm
	{mul.f16 %rs189,%rs190,%rs185;
}
	// end inline asm
	// begin inline asm
	{add.f16 %rs192,%rs180,%rs189;
}
	// end inline asm
	ld.shared.u16 	%rs196, [%r209+22];
	ld.shared.u16 	%rs197, [%r214+352];
	// begin inline asm
	{mul.f16 %rs195,%rs196,%rs197;
}
	// end inline asm
	// begin inline asm
	{add.f16 %rs198,%rs186,%rs195;
}
	// end inline asm
	ld.shared.u16 	%rs202, [%r209+150];
	// begin inline asm
	{mul.f16 %rs201,%rs202,%rs197;
}
	// end inline asm
	// begin inline asm
	{add.f16 %rs204,%rs192,%rs201;
}
	// end inline asm
	ld.shared.u16 	%rs208, [%r209+24];
	ld.shared.u16 	%rs209, [%r214+384];
	// begin inline asm
	{mul.f16 %rs207,%rs208,%rs209;
}
	// end inline asm
	// begin inline asm
	{add.f16 %rs210,%rs198,%rs207;
}
	// end inline asm
	ld.shared.u16 	%rs214, [%r209+152];
	// begin inline asm
	{mul.f16 %rs213,%rs214,%rs209;
}
	// end inline asm
	// begin inline asm
	{add.f16 %rs216,%rs204,%rs213;
}
	// end inline asm
	ld.shared.u16 	%rs220, [%r209+26];
	ld.shared.u16 	%rs221, [%r214+416];
	// begin inline asm
	{mul.f16 %rs219,%rs220,%rs221;
}
	// end inline asm
	// begin inline asm
	{add.f16 %rs222,%rs210,%rs219;
}
	// end inline asm
	ld.shared.u16 	%rs226, [%r209+154];
	// begin inline asm
	{mul.f16 %rs225,%rs226,%rs221;
}
	// end inline asm
	// begin inline asm
	{add.f16 %rs228,%rs216,%rs225;
}
	// end inline asm
	ld.shared.u16 	%rs232, [%r209+28];
	ld.shared.u16 	%rs233, [%r214+448];
	// begin inline asm
	{mul.f16 %rs231,%rs232,%rs233;
}
	// end inline asm
	// begin inline asm
	{add.f16 %rs234,%rs222,%rs231;
}
	// end inline asm
	ld.shared.u16 	%rs238, [%r209+156];
	// begin inline asm
	{mul.f16 %rs237,%rs238,%rs233;
}
	// end inline asm
	// begin inline asm
	{add.f16 %rs240,%rs228,%rs237;
}
	// end inline asm
	ld.shared.u16 	%rs244, [%r209+30];
	ld.shared.u16 	%rs245, [%r214+480];
	// begin inline asm
	{mul.f16 %rs243,%rs244,%rs245;
}
	// end inline asm
	// begin inline asm
	{add.f16 %rs246,%rs234,%rs243;
}
	// end inline asm
	ld.shared.u16 	%rs250, [%r209+158];
	// begin inline asm
	{mul.f16 %rs249,%rs250,%rs245;
}
	// end inline asm
	// begin inline asm
	{add.f16 %rs252,%rs240,%rs249;
}
	// end inline asm
	ld.shared.u16 	%rs256, [%r209+288];
	ld.shared.u16 	%rs257, [%r214+1536];
	// begin inline asm
	{mul.f16 %rs255,%rs256,%rs257;
}
	// end inline asm
	// begin inline asm
	{add.f16 %rs258,%rs246,%rs255;
}
	// end inline asm
	ld.shared.u16 	%rs262, [%r209+416];
	// begin inline asm
	{mul.f16 %rs261,%rs262,%rs257;
}
	// end inline asm
	// begin inline asm
	{add.f16 %rs264,%rs252,%rs261;
}
	// end inline asm
	ld.shared.u16 	%rs268, [%r209+290];
	ld.shared.u16 	%rs269, [%r214+1568];
	// begin inline asm
	{mul.f16 %rs267,%rs268,%rs269;
}
	// end inline asm
	// begin inline asm
	{add.f16 %rs270,%rs258,%rs267;
}
	// end inline asm
	ld.shared.u16 	%rs274, [%r209+418];
	// begin inline asm
	{mul.f16 %rs273,%rs274,%rs269;
}
	// end inline asm
	// begin inline asm
	{add.f16 %rs276,%rs264,%rs273;
}
	// end inline asm
	ld.shared.u16 	%rs280, [%r209+292];
	ld.shared.u16 	%rs281, [%r214+1600];
	// begin inline asm
	{mul.f16 %rs279,%rs280,%rs281;
}
	// end inline asm
	// begin inline asm
	{add.f16 %rs282,%rs270,%rs279;
}
	// end inline asm
	ld.shared.u16 	%rs286, [%r209+420];
	// begin inline asm
	{mul.f16 %rs285,%rs286,%rs281;
}
	// end inline asm
	// begin inline asm
	{add.f16 %rs288,%rs276,%rs285;
}
	// end inline asm
	ld.shared.u16 	%rs292, [%r209+294];
	ld.shared.u16 	%rs293, [%r214+1632];
	// begin inline asm
	{mul.f16 %rs291,%rs292,%rs293;
}
	// end inline asm
	// begin inline asm
	{add.f16 %rs294,%rs282,%rs291;
}
	// end inline asm
	ld.shared.u16 	%rs298, [%r209+422];
	// begin inline asm
	{mul.f16 %rs297,%rs298,%rs293;
}
	// end inline asm
	// begin inline asm
	{add.f16 %rs300,%rs288,%rs297;
}
	// end inline asm
	ld.shared.u16 	%rs304, [%r209+296];
	ld.shared.u16 	%rs305, [%r214+1664];
	// begin inline asm
	{mul.f16 %rs303,%rs304,%rs305;
}
	// end inline asm
	// begin inline asm
	{add.f16 %rs306,%rs294,%rs303;
}
	// end inline asm
	ld.shared.u16 	%rs310, [%r209+424];
	// begin inline asm
	{mul.f16 %rs309,%rs310,%rs305;
}
	// end inline asm
	// begin inline asm
	{add.f16 %rs312,%rs300,%rs309;
}
	// end inline asm
	ld.shared.u16 	%rs316, [%r209+298];
	ld.shared.u16 	%rs317, [%r214+1696];
	// begin inline asm
	{mul.f16 %rs315,%rs316,%rs317;
}
	// end inline asm
	// begin inline asm
	{add.f16 %rs318,%rs306,%rs315;
}
	// end inline asm
	ld.shared.u16 	%rs322, [%r209+426];
	// begin inline asm
	{mul.f16 %rs321,%rs322,%rs317;
}
	// end inline asm
	// begin inline asm
	{add.f16 %rs324,%rs312,%rs321;
}
	// end inline asm
	ld.shared.u16 	%rs328, [%r209+300];
	ld.shared.u16 	%rs329, [%r214+1728];
	// begin inline asm
	{mul.f16 %rs327,%rs328,%rs329;
}
	// end inline asm
	// begin inline asm
	{add.f16 %rs330,%rs318,%rs327;
}
	// end inline asm
	ld.shared.u16 	%rs334, [%r209+428];
	// begin inline asm
	{mul.f16 %rs333,%rs334,%rs329;
}
	// end inline asm
	// begin inline asm
	{add.f16 %rs336,%rs324,%rs333;
}
	// end inline asm
	ld.shared.u16 	%rs340, [%r209+302];
	ld.shared.u16 	%rs341, [%r214+1760];
	// begin inline asm
	{mul.f16 %rs339,%rs340,%rs341;
}
	// end inline asm
	// begin inline asm
	{add.f16 %rs342,%rs330,%rs339;
}
	// end inline asm
	ld.shared.u16 	%rs346, [%r209+430];
	// begin inline asm
	{mul.f16 %rs345,%rs346,%rs341;
}
	// end inline asm
	// begin inline asm
	{add.f16 %rs348,%rs336,%rs345;
}
	// end inline asm
	ld.shared.u16 	%rs352, [%r209+304];
	ld.shared.u16 	%rs353, [%r214+1792];
	// begin inline asm
	{mul.f16 %rs351,%rs352,%rs353;
}
	// end inline asm
	// begin inline asm
	{add.f16 %rs354,%rs342,%rs351;
}
	// end inline asm
	ld.shared.u16 	%rs358, [%r209+432];
	// begin inline asm
	{mul.f16 %rs357,%rs358,%rs353;
}
	// end inline asm
	// begin inline asm
	{add.f16 %rs360,%rs348,%rs357;
}
	// end inline asm
	ld.shared.u16 	%rs364, [%r209+306];
	ld.shared.u16 	%rs365, [%r214+1824];
	// begin inline asm
	{mul.f16 %rs363,%rs364,%rs365;
}
	// end inline asm
	// begin inline asm
	{add.f16 %rs366,%rs354,%rs363;
}
	// end inline asm
	ld.shared.u16 	%rs370, [%r209+434];
	// begin inline asm
	{mul.f16 %rs369,%rs370,%rs365;
}
	// end inline asm
	// begin inline asm
	{add.f16 %rs372,%rs360,%rs369;
}
	// end inline asm
	ld.shared.u16 	%rs376, [%r209+308];
	ld.shared.u16 	%rs377, [%r214+1856];
	// begin inline asm
	{mul.f16 %rs375,%rs376,%rs377;
}
	// end inline asm
	// begin inline asm
	{add.f16 %rs378,%rs366,%rs375;
}
	// end inline asm
	ld.shared.u16 	%rs382, [%r209+436];
	// begin inline asm
	{mul.f16 %rs381,%rs382,%rs377;
}
	// end inline asm
	// begin inline asm
	{add.f16 %rs384,%rs372,%rs381;
}
	// end inline asm
	ld.shared.u16 	%rs388, [%r209+310];
	ld.shared.u16 	%rs389, [%r214+1888];
	// begin inline asm
	{mul.f16 %rs387,%rs388,%rs389;
}
	// end inline asm
	// begin inline asm
	{add.f16 %rs390,%rs378,%rs387;
}
	// end inline asm
	ld.shared.u16 	%rs394, [%r209+438];
	// begin inline asm
	{mul.f16 %rs393,%rs394,%rs389;
}
	// end inline asm
	// begin inline asm
	{add.f16 %rs396,%rs384,%rs393;
}
	// end inline asm
	ld.shared.u16 	%rs400, [%r209+312];
	ld.shared.u16 	%rs401, [%r214+1920];
	// begin inline asm
	{mul.f16 %rs399,%rs400,%rs401;
}
	// end inline asm
	// begin inline asm
	{add.f16 %rs402,%rs390,%rs399;
}
	// end inline asm
	ld.shared.u16 	%rs406, [%r209+440];
	// begin inline asm
	{mul.f16 %rs405,%rs406,%rs401;
}
	// end inline asm
	// begin inline asm
	{add.f16 %rs408,%rs396,%rs405;
}
	// end inline asm
	ld.shared.u16 	%rs412, [%r209+314];
	ld.shared.u16 	%rs413, [%r214+1952];
	// begin inline asm
	{mul.f16 %rs411,%rs412,%rs413;
}
	// end inline asm
	// begin inline asm
	{add.f16 %rs414,%rs402,%rs411;
}
	// end inline asm
	ld.shared.u16 	%rs418, [%r209+442];
	// begin inline asm
	{mul.f16 %rs417,%rs418,%rs413;
}
	// end inline asm
	// begin inline asm
	{add.f16 %rs420,%rs408,%rs417;
}
	// end inline asm
	ld.shared.u16 	%rs424, [%r209+316];
	ld.shared.u16 	%rs425, [%r214+1984];
	// begin inline asm
	{mul.f16 %rs423,%rs424,%rs425;
}
	// end inline asm
	// begin inline asm
	{add.f16 %rs426,%rs414,%rs423;
}
	// end inline asm
	ld.shared.u16 	%rs430, [%r209+444];
	// begin inline asm
	{mul.f16 %rs429,%rs430,%rs425;
}
	// end inline asm
	// begin inline asm
	{add.f16 %rs432,%rs420,%rs429;
}
	// end inline asm
	ld.shared.u16 	%rs436, [%r209+318];
	ld.shared.u16 	%rs437, [%r214+2016];
	// begin inline asm
	{mul.f16 %rs435,%rs436,%rs437;
}
	// end inline asm
	// begin inline asm
	{add.f16 %rs438,%rs426,%rs435;
}
	// end inline asm
	ld.shared.u16 	%rs442, [%r209+446];
	// begin inline asm
	{mul.f16 %rs441,%rs442,%rs437;
}
	// end inline asm
	// begin inline asm
	{add.f16 %rs444,%rs432,%rs441;
}
	// end inline asm
	ld.shared.u16 	%rs448, [%r209+576];
	ld.shared.u16 	%rs449, [%r214+3072];
	// begin inline asm
	{mul.f16 %rs447,%rs448,%rs449;
}
	// end inline asm
	// begin inline asm
	{add.f16 %rs450,%rs438,%rs447;
}
	// end inline asm
	ld.shared.u16 	%rs454, [%r209+704];
	// begin inline asm
	{mul.f16 %rs453,%rs454,%rs449;
}
	// end inline asm
	// begin inline asm
	{add.f16 %rs456,%rs444,%rs453;
}
	// end inline asm
	ld.shared.u16 	%rs460, [%r209+578];
	ld.shared.u16 	%rs461, [%r214+3104];
	// begin inline asm
	{mul.f16 %rs459,%rs460,%rs461;
}
	// end inline asm
	// begin inline asm
	{add.f16 %rs462,%rs450,%rs459;
}
	// end inline asm
	ld.shared.u16 	%rs466, [%r209+706];
	// begin inline asm
	{mul.f16 %rs465,%rs466,%rs461;
}
	// end inline asm
	// begin inline asm
	{add.f16 %rs468,%rs456,%rs465;
}
	// end inline asm
	ld.shared.u16 	%rs472, [%r209+580];
	ld.shared.u16 	%rs473, [%r214+3136];
	// begin inline asm
	{mul.f16 %rs471,%rs472,%rs473;
}
	// end inline asm
	// begin inline asm
	{add.f16 %rs474,%rs462,%rs471;
}
	// end inline asm
	ld.shared.u16 	%rs478, [%r209+708];
	// begin inline asm
	{mul.f16 %rs477,%rs478,%rs473;
}
	// end inline asm
	// begin inline asm
	{add.f16 %rs480,%rs468,%rs477;
}
	// end inline asm
	ld.shared.u16 	%rs484, [%r209+582];
	ld.shared.u16 	%rs485, [%r214+3168];
	// begin inline asm
	{mul.f16 %rs483,%rs484,%rs485;
}
	// end inline asm
	// begin inline asm
	{add.f16 %rs486,%rs474,%rs483;
}
	// end inline asm
	ld.shared.u16 	%rs490, [%r209+710];
	// begin inline asm
	{mul.f16 %rs489,%rs490,%rs485;
}
	// end inline asm
	// begin inline asm
	{add.f16 %rs492,%rs480,%rs489;
}
	// end inline asm
	ld.shared.u16 	%rs496, [%r209+584];
	ld.shared.u16 	%rs497, [%r214+3200];
	// begin inline asm
	{mul.f16 %rs495,%rs496,%rs497;
}
	// end inline asm
	// begin inline asm
	{add.f16 %rs498,%rs486,%rs495;
}
	// end inline asm
	ld.shared.u16 	%rs502, [%r209+712];
	// begin inline asm
	{mul.f16 %rs501,%rs502,%rs497;
}
	// end inline asm
	// begin inline asm
	{add.f16 %rs504,%rs492,%rs501;
}
	// end inline asm
	ld.shared.u16 	%rs508, [%r209+586];
	ld.shared.u16 	%rs509, [%r214+3232];
	// begin inline asm
	{mul.f16 %rs507,%rs508,%rs509;
}
	// end inline asm
	// begin inline asm
	{add.f16 %rs510,%rs498,%rs507;
}
	// end inline asm
	ld.shared.u16 	%rs514, [%r209+714];
	// begin inline asm
	{mul.f16 %rs513,%rs514,%rs509;
}
	// end inline asm
	// begin inline asm
	{add.f16 %rs516,%rs504,%rs513;
}
	// end inline asm
	ld.shared.u16 	%rs520, [%r209+588];
	ld.shared.u16 	%rs521, [%r214+3264];
	// begin inline asm
	{mul.f16 %rs519,%rs520,%rs521;
}
	// end inline asm
	// begin inline asm
	{add.f16 %rs522,%rs510,%rs519;
}
	// end inline asm
	ld.shared.u16 	%rs526, [%r209+716];
	// begin inline asm
	{mul.f16 %rs525,%rs526,%rs521;
}
	// end inline asm
	// begin inline asm
	{add.f16 %rs528,%rs516,%rs525;
}
	// end inline asm
	ld.shared.u16 	%rs532, [%r209+590];
	ld.shared.u16 	%rs533, [%r214+3296];
	// begin inline asm
	{mul.f16 %rs531,%rs532,%rs533;
}
	// end inline asm
	// begin inline asm
	{add.f16 %rs534,%rs522,%rs531;
}
	// end inline asm
	ld.shared.u16 	%rs538, [%r209+718];
	// begin inline asm
	{mul.f16 %rs537,%rs538,%rs533;
}
	// end inline asm
	// begin inline asm
	{add.f16 %rs540,%rs528,%rs537;
}
	// end inline asm
	ld.shared.u16 	%rs544, [%r209+592];
	ld.shared.u16 	%rs545, [%r214+3328];
	// begin inline asm
	{mul.f16 %rs543,%rs544,%rs545;
}
	// end inline asm
	// begin inline asm
	{add.f16 %rs546,%rs534,%rs543;
}
	// end inline asm
	ld.shared.u16 	%rs550, [%r209+720];
	// begin inline asm
	{mul.f16 %rs549,%rs550,%rs545;
}
	// end inline asm
	// begin inline asm
	{add.f16 %rs552,%rs540,%rs549;
}
	// end inline asm
	ld.shared.u16 	%rs556, [%r209+594];
	ld.shared.u16 	%rs557, [%r214+3360];
	// begin inline asm
	{mul.f16 %rs555,%rs556,%rs557;
}
	// end inline asm
	// begin inline asm
	{add.f16 %rs558,%rs546,%rs555;
}
	// end inline asm
	ld.shared.u16 	%rs562, [%r209+722];
	// begin inline asm
	{mul.f16 %rs561,%rs562,%rs557;
}
	// end inline asm
	// begin inline asm
	{add.f16 %rs564,%rs552,%rs561;
}
	// end inline asm
	ld.shared.u16 	%rs568, [%r209+596];
	ld.shared.u16 	%rs569, [%r214+3392];
	// begin inline asm
	{mul.f16 %rs567,%rs568,%rs569;
}
	// end inline asm
	// begin inline asm
	{add.f16 %rs570,%rs558,%rs567;
}
	// end inline asm
	ld.shared.u16 	%rs574, [%r209+724];
	// begin inline asm
	{mul.f16 %rs573,%rs574,%rs569;
}
	// end inline asm
	// begin inline asm
	{add.f16 %rs576,%rs564,%rs573;
}
	// end inline asm
	ld.shared.u16 	%rs580, [%r209+598];
	ld.shared.u16 	%rs581, [%r214+3424];
	// begin inline asm
	{mul.f16 %rs579,%rs580,%rs581;
}
	// end inline asm
	// begin inline asm
	{add.f16 %rs582,%rs570,%rs579;
}
	// end inline asm
	ld.shared.u16 	%rs586, [%r209+726];
	// begin inline asm
	{mul.f16 %rs585,%rs586,%rs581;
}
	// end inline asm
	// begin inline asm
	{add.f16 %rs588,%rs576,%rs585;
}
	// end inline asm
	ld.shared.u16 	%rs592, [%r209+600];
	ld.shared.u16 	%rs593, [%r214+3456];
	// begin inline asm
	{mul.f16 %rs591,%rs592,%rs593;
}
	// end inline asm
	// begin inline asm
	{add.f16 %rs594,%rs582,%rs591;
}
	// end inline asm
	ld.shared.u16 	%rs598, [%r209+728];
	// begin inline asm
	{mul.f16 %rs597,%rs598,%rs593;
}
	// end inline asm
	// begin inline asm
	{add.f16 %rs600,%rs588,%rs597;
}
	// end inline asm
	ld.shared.u16 	%rs604, [%r209+602];
	ld.shared.u16 	%rs605, [%r214+3488];
	// begin inline asm
	{mul.f16 %rs603,%rs604,%rs605;
}
	// end inline asm
	// begin inline asm
	{add.f16 %rs606,%rs594,%rs603;
}
	// end inline asm
	ld.shared.u16 	%rs610, [%r209+730];
	// begin inline asm
	{mul.f16 %rs609,%rs610,%rs605;
}
	// end inline asm
	// begin inline asm
	{add.f16 %rs612,%rs600,%rs609;
}
	// end inline asm
	ld.shared.u16 	%rs616, [%r209+604];
	ld.shared.u16 	%rs617, [%r214+3520];
	// begin inline asm
	{mul.f16 %rs615,%rs616,%rs617;
}
	// end inline asm
	// begin inline asm
	{add.f16 %rs618,%rs606,%rs615;
}
	// end inline asm
	ld.shared.u16 	%rs622, [%r209+732];
	// begin inline asm
	{mul.f16 %rs621,%rs622,%rs617;
}
	// end inline asm
	// begin inline asm
	{add.f16 %rs624,%rs612,%rs621;
}
	// end inline asm
	ld.shared.u16 	%rs628, [%r209+606];
	ld.shared.u16 	%rs629, [%r214+3552];
	// begin inline asm
	{mul.f16 %rs627,%rs628,%rs629;
}
	// end inline asm
	// begin inline asm
	{add.f16 %rs630,%rs618,%rs627;
}
	// end inline asm
	ld.shared.u16 	%rs634, [%r209+734];
	// begin inline asm
	{mul.f16 %rs633,%rs634,%rs629;
}
	// end inline asm
	// begin inline asm
	{add.f16 %rs636,%rs624,%rs633;
}
	// end inline asm
	ld.shared.u16 	%rs640, [%r209+64];
	// begin inline asm
	{mul.f16 %rs639,%rs640,%rs65;
}
	// end inline asm
	// begin inline asm
	{add.f16 %rs642,%rs40,%rs639;
}
	// end inline asm
	ld.shared.u16 	%rs646, [%r209+192];
	// begin inline asm
	{mul.f16 %rs645,%rs646,%rs65;
}
	// end inline asm
	// begin inline asm
	{add.f16 %rs648,%rs40,%rs645;
}
	// end inline asm
	ld.shared.u16 	%rs652, [%r209+66];
	// begin inline asm
	{mul.f16 %rs651,%rs652,%rs77;
}
	// end inline asm
	// begin inline asm
	{add.f16 %rs654,%rs642,%rs651;
}
	// end inline asm
	ld.shared.u16 	%rs658, [%r209+194];
	// begin inline asm
	{mul.f16 %rs657,%rs658,%rs77;
}
	// end inline asm
	// begin inline asm
	{add.f16 %rs660,%rs648,%rs657;
}
	// end inline asm
	ld.shared.u16 	%rs664, [%r209+68];
	// begin inline asm
	{mul.f16 %rs663,%rs664,%rs89;
}
	// end inline asm
	// begin inline asm
	{add.f16 %rs666,%rs654,%rs663;
}
	// end inline asm
	ld.shared.u16 	%rs670, [%r209+196];
	// begin inline asm
	{mul.f16 %rs669,%rs670,%rs89;
}
	// end inline asm
	// begin inline asm
	{add.f16 %rs672,%rs660,%rs669;
}
	// end inline asm
	ld.shared.u16 	%rs676, [%r209+70];
	// begin inline asm
	{mul.f16 %rs675,%rs676,%rs101;
}
	// end inline asm
	// begin inline asm
	{add.f16 %rs678,%rs666,%rs675;
}
	// end inline asm
	ld.shared.u16 	%rs682, [%r209+198];
	// begin inline asm
	{mul.f16 %rs681,%rs682,%rs101;
}
	// end inline asm
	// begin inline asm
	{add.f16 %rs684,%rs672,%rs681;
}
	// end inline asm
	ld.shared.u16 	%rs688, [%r209+72];
	// begin inline asm
	{mul.f16 %rs687,%rs688,%rs113;
}
	// end inline asm
	// begin inline asm
	{add.f16 %rs690,%rs678,%rs687;
}
	// end inline asm
	ld.shared.u16 	%rs694, [%r209+200];
	// begin inline asm
	{mul.f16 %rs693,%rs694,%rs113;
}
	// end inline asm
	// begin inline asm
	{add.f16 %rs696,%rs684,%rs693;
}
	// end inline asm
	ld.shared.u16 	%rs700, [%r209+74];
	// begin inline asm
	{mul.f16 %rs699,%rs700,%rs125;
}
	// end inline asm
	// begin inline asm
	{add.f16 %rs702,%rs690,%rs699;
}
	// end inline asm
	ld.shared.u16 	%rs706, [%r209+202];
	// begin inline asm
	{mul.f16 %rs705,%rs706,%rs125;
}
	// end inline asm
	// begin inline asm
	{add.f16 %rs708,%rs696,%rs705;
}
	// end inline asm
	ld.shared.u16 	%rs712, [%r209+76];
	// begin inline asm
	{mul.f16 %rs711,%rs712,%rs137;
}
	// end inline asm
	// begin inline asm
	{add.f16 %rs714,%rs702,%rs711;
}
	// end inline asm
	ld.shared.u16 	%rs718, [%r209+204];
	// begin inline asm
	{mul.f16 %rs717,%rs718,%rs137;
}
	// end inline asm
	// begin inline asm
	{add.f16 %rs720,%rs708,%rs717;
}
	// end inline asm
	ld.shared.u16 	%rs724, [%r209+78];
	// begin inline asm
	{mul.f16 %rs723,%rs724,%rs149;
}
	// end inline asm
	// begin inline asm
	{add.f16 %rs726,%rs714,%rs723;
}
	// end inline asm
	ld.shared.u16 	%rs730, [%r209+206];
	// begin inline asm
	{mul.f16 %rs729,%rs730,%rs149;
}
	// end inline asm
	// begin inline asm
	{add.f16 %rs732,%rs720,%rs729;
}
	// end inline asm
	ld.shared.u16 	%rs736, [%r209+80];
	// begin inline asm
	{mul.f16 %rs735,%rs736,%rs161;
}
	// end inline asm
	// begin inline asm
	{add.f16 %rs738,%rs726,%rs735;
}
	// end inline asm
	ld.shared.u16 	%rs742, [%r209+208];
	// begin inline asm
	{mul.f16 %rs741,%rs742,%rs161;
}
	// end inline asm
	// begin inline asm
	{add.f16 %rs744,%rs732,%rs741;
}
	// end inline asm
	ld.shared.u16 	%rs748, [%r209+82];
	// begin inline asm
	{mul.f16 %rs747,%rs748,%rs173;
}
	// end inline asm
	// begin inline asm
	{add.f16 %rs750,%rs738,%rs747;
}
	// end inline asm
	ld.shared.u16 	%rs754, [%r209+210];
	// begin inline asm
	{mul.f16 %rs753,%rs754,%rs173;
}
	// end inline asm
	// begin inline asm
	{add.f16 %rs756,%rs744,%rs753;
}
	// end inline asm
	ld.shared.u16 	%rs760, [%r209+84];
	// begin inline asm
	{mul.f16 %rs759,%rs760,%rs185;
}
	// end inline asm
	// begin inline asm
	{add.f16 %rs762,%rs750,%rs759;
}
	// end inline asm
	ld.shared.u16 	%rs766, [%r209+212];
	// begin inline asm
	{mul.f16 %rs765,%rs766,%rs185;
}
	// end inline asm
	// begin inline asm
	{add.f16 %rs768,%rs756,%rs765;
}
	// end inline asm
	ld.shared.u16 	%rs772, [%r209+86];
	// begin inline asm
	{mul.f16 %rs771,%rs772,%rs197;
}
	// end inline asm
	// begin inline asm
	{add.f16 %rs774,%rs762,%rs771;
}
	// end inline asm
	ld.shared.u16 	%rs778, [%r209+214];
	// begin inline asm
	{mul.f16 %rs777,%rs778,%rs197;
}
	// end inline asm
	// begin inline asm
	{add.f16 %rs780,%rs768,%rs777;
}
	// end inline asm
	ld.shared.u16 	%rs784, [%r209+88];
	// begin inline asm
	{mul.f16 %rs783,%rs784,%rs209;
}
	// end inline asm
	// begin inline asm
	{add.f16 %rs786,%rs774,%rs783;
}
	// end inline asm
	ld.shared.u16 	%rs790, [%r209+216];
	// begin inline asm
	{mul.f16 %rs789,%rs790,%rs209;
}
	// end inline asm
	// begin inline asm
	{add.f16 %rs792,%rs780,%rs789;
}
	// end inline asm
	ld.shared.u16 	%rs796, [%r209+90];
	// begin inline asm
	{mul.f16 %rs795,%rs796,%rs221;
}
	// end inline asm
	// begin inline asm
	{add.f16 %rs798,%rs786,%rs795;
}
	// end inline asm
	ld.shared.u16 	%rs802, [%r209+218];
	// begin inline asm
	{mul.f16 %rs801,%rs802,%rs221;
}
	// end inline asm
	// begin inline asm
	{add.f16 %rs804,%rs792,%rs801;
}
	// end inline asm
	ld.shared.u16 	%rs808, [%r209+92];
	// begin inline asm
	{mul.f16 %rs807,%rs808,%rs233;
}
	// end inline asm
	// begin inline asm
	{add.f16 %rs810,%rs798,%rs807;
}
	// end inline asm
	ld.shared.u16 	%rs814, [%r209+220];
	// begin inline asm
	{mul.f16 %rs813,%rs814,%rs233;
}
	// end inline asm
	// begin inline asm
	{add.f16 %rs816,%rs804,%rs813;
}
	// end inline asm
	ld.shared.u16 	%rs820, [%r209+94];
	// begin inline asm
	{mul.f16 %rs819,%rs820,%rs245;
}
	// end inline asm
	// begin inline asm
	{add.f16 %rs822,%rs810,%rs819;
}
	// end inline asm
	ld.shared.u16 	%rs826, [%r209+222];
	// begin inline asm
	{mul.f16 %rs825,%rs826,%rs245;
}
	// end inline asm
	// begin inline asm
	{add.f16 %rs828,%rs816,%rs825;
}
	// end inline asm
	ld.shared.u16 	%rs832, [%r209+352];
	// begin inline asm
	{mul.f16 %rs831,%rs832,%rs257;
}
	// end inline asm
	// begin inline asm
	{add.f16 %rs834,%rs822,%rs831;
}
	// end inline asm
	ld.shared.u16 	%rs838, [%r209+480];
	// begin inline asm
	{mul.f16 %rs837,%rs838,%rs257;
}
	// end inline asm
	// begin inline asm
	{add.f16 %rs840,%rs828,%rs837;
}
	// end inline asm
	ld.shared.u16 	%rs844, [%r209+354];
	// begin inline asm
	{mul.f16 %rs843,%rs844,%rs269;
}
	// end inline asm
	// begin inline asm
	{add.f16 %rs846,%rs834,%rs843;
}
	// end inline asm
	ld.shared.u16 	%rs850, [%r209+482];
	// begin inline asm
	{mul.f16 %rs849,%rs850,%rs269;
}
	// end inline asm
	// begin inline asm
	{add.f16 %rs852,%rs840,%rs849;
}
	// end inline asm
	ld.shared.u16 	%rs856, [%r209+356];
	// begin inline asm
	{mul.f16 %rs855,%rs856,%rs281;
}
	// end inline asm
	// begin inline asm
	{add.f16 %rs858,%rs846,%rs855;
}
	// end inline asm
	ld.shared.u16 	%rs862, [%r209+484];
	// begin inline asm
	{mul.f16 %rs861,%rs862,%rs281;
}
	// end inline asm
	// begin inline asm
	{add.f16 %rs864,%rs852,%rs861;
}
	// end inline asm
	ld.shared.u16 	%rs868, [%r209+358];
	// begin inline asm
	{mul.f16 %rs867,%rs868,%rs293;
}
	// end inline asm
	// begin inline asm
	{add.f16 %rs870,%rs858,%rs867;
}
	// end inline asm
	ld.shared.u16 	%rs874, [%r209+486];
	// begin inline asm
	{mul.f16 %rs873,%rs874,%rs293;
}
	// end inline asm
	// begin inline asm
	{add.f16 %rs876,%rs864,%rs873;
}
	// end inline asm
	ld.shared.u16 	%rs880, [%r209+360];
	// begin inline asm
	{mul.f16 %rs879,%rs880,%rs305;
}
	// end inline asm
	// begin inline asm
	{add.f16 %rs882,%rs870,%rs879;
}
	// end inline asm
	ld.shared.u16 	%rs886, [%r209+488];
	// begin inline asm
	{mul.f16 %rs885,%rs886,%rs305;
}
	// end inline asm
	// begin inline asm
	{add.f16 %rs888,%rs876,%rs885;
}
	// end inline asm
	ld.shared.u16 	%rs892, [%r209+362];
	// begin inline asm
	{mul.f16 %rs891,%rs892,%rs317;
}
	// end inline asm
	// begin inline asm
	{add.f16 %rs894,%rs882,%rs891;
}
	// end inline asm
	ld.shared.u16 	%rs898, [%r209+490];
	// begin inline asm
	{mul.f16 %rs897,%rs898,%rs317;
}
	// end inline asm
	// begin inline asm
	{add.f16 %rs900,%rs888,%rs897;
}
	// end inline asm
	ld.shared.u16 	%rs904, [%r209+364];
	// begin inline asm
	{mul.f16 %rs903,%rs904,%rs329;
}
	// end inline asm
	// begin inline asm
	{add.f16 %rs906,%rs894,%rs903;
}
	// end inline asm
	ld.shared.u16 	%rs910, [%r209+492];
	// begin inline asm
	{mul.f16 %rs909,%rs910,%rs329;
}
	// end inline asm
	// begin inline asm
	{add.f16 %rs912,%rs900,%rs909;
}
	// end inline asm
	ld.shared.u16 	%rs916, [%r209+366];
	// begin inline asm
	{mul.f16 %rs915,%rs916,%rs341;
}
	// end inline asm
	// begin inline asm
	{add.f16 %rs918,%rs906,%rs915;
}
	// end inline asm
	ld.shared.u16 	%rs922, [%r209+494];
	// begin inline asm
	{mul.f16 %rs921,%rs922,%rs341;
}
	// end inline asm
	// begin inline asm
	{add.f16 %rs924,%rs912,%rs921;
}
	// end inline asm
	ld.shared.u16 	%rs928, [%r209+368];
	// begin inline asm
	{mul.f16 %rs927,%rs928,%rs353;
}
	// end inline asm
	// begin inline asm
	{add.f16 %rs930,%rs918,%rs927;
}
	// end inline asm
	ld.shared.u16 	%rs934, [%r209+496];
	// begin inline asm
	{mul.f16 %rs933,%rs934,%rs353;
}
	// end inline asm
	// begin inline asm
	{add.f16 %rs936,%rs924,%rs933;
}
	// end inline asm
	ld.shared.u16 	%rs940, [%r209+370];
	// begin inline asm
	{mul.f16 %rs939,%rs940,%rs365;
}
	// end inline asm
	// begin inline asm
	{add.f16 %rs942,%rs930,%rs939;
}
	// end inline asm
	ld.shared.u16 	%rs946, [%r209+498];
	// begin inline asm
	{mul.f16 %rs945,%rs946,%rs365;
}
	// end inline asm
	// begin inline asm
	{add.f16 %rs948,%rs936,%rs945;
}
	// end inline asm
	ld.shared.u16 	%rs952, [%r209+372];
	// begin inline asm
	{mul.f16 %rs951,%rs952,%rs377;
}
	// end inline asm
	// begin inline asm
	{add.f16 %rs954,%rs942,%rs951;
}
	// end inline asm
	ld.shared.u16 	%rs958, [%r209+500];
	// begin inline asm
	{mul.f16 %rs957,%rs958,%rs377;
}
	// end inline asm
	// begin inline asm
	{add.f16 %rs960,%rs948,%rs957;
}
	// end inline asm
	ld.shared.u16 	%rs964, [%r209+374];
	// begin inline asm
	{mul.f16 %rs963,%rs964,%rs389;
}
	// end inline asm
	// begin inline asm
	{add.f16 %rs966,%rs954,%rs963;
}
	// end inline asm
	ld.shared.u16 	%rs970, [%r209+502];
	// begin inline asm
	{mul.f16 %rs969,%rs970,%rs389;
}
	// end inline asm
	// begin inline asm
	{add.f16 %rs972,%rs960,%rs969;
}
	// end inline asm
	ld.shared.u16 	%rs976, [%r209+376];
	// begin inline asm
	{mul.f16 %rs975,%rs976,%rs401;
}
	// end inline asm
	// begin inline asm
	{add.f16 %rs978,%rs966,%rs975;
}
	// end inline asm
	ld.shared.u16 	%rs982, [%r209+504];
	// begin inline asm
	{mul.f16 %rs981,%rs982,%rs401;
}
	// end inline asm
	// begin inline asm
	{add.f16 %rs984,%rs972,%rs981;
}
	// end inline asm
	ld.shared.u16 	%rs988, [%r209+378];
	// begin inline asm
	{mul.f16 %rs987,%rs988,%rs413;
}
	// end inline asm
	// begin inline asm
	{add.f16 %rs990,%rs978,%rs987;
}
	// end inline asm
	ld.shared.u16 	%rs994, [%r209+506];
	// begin inline asm
	{mul.f16 %rs993,%rs994,%rs413;
}
	// end inline asm
	// begin inline asm
	{add.f16 %rs996,%rs984,%rs993;
}
	// end inline asm
	ld.shared.u16 	%rs1000, [%r209+380];
	// begin inline asm
	{mul.f16 %rs999,%rs1000,%rs425;
}
	// end inline asm
	// begin inline asm
	{add.f16 %rs1002,%rs990,%rs999;
}
	// end inline asm
	ld.shared.u16 	%rs1006, [%r209+508];
	// begin inline asm
	{mul.f16 %rs1005,%rs1006,%rs425;
}
	// end inline asm
	// begin inline asm
	{add.f16 %rs1008,%rs996,%rs1005;
}
	// end inline asm
	ld.shared.u16 	%rs1012, [%r209+382];
	// begin inline asm
	{mul.f16 %rs1011,%rs1012,%rs437;
}
	// end inline asm
	// begin inline asm
	{add.f16 %rs1014,%rs1002,%rs1011;
}
	// end inline asm
	ld.shared.u16 	%rs1018, [%r209+510];
	// begin inline asm
	{mul.f16 %rs1017,%rs1018,%rs437;
}
	// end inline asm
	// begin inline asm
	{add.f16 %rs1020,%rs1008,%rs1017;
}
	// end inline asm
	ld.shared.u16 	%rs1024, [%r209+640];
	// begin inline asm
	{mul.f16 %rs1023,%rs1024,%rs449;
}
	// end inline asm
	// begin inline asm
	{add.f16 %rs1026,%rs1014,%rs1023;
}
	// end inline asm
	ld.shared.u16 	%rs1030, [%r209+768];
	// begin inline asm
	{mul.f16 %rs1029,%rs1030,%rs449;
}
	// end inline asm
	// begin inline asm
	{add.f16 %rs1032,%rs1020,%rs1029;
}
	// end inline asm
	ld.shared.u16 	%rs1036, [%r209+642];
	// begin inline asm
	{mul.f16 %rs1035,%rs1036,%rs461;
}
	// end inline asm
	// begin inline asm
	{add.f16 %rs1038,%rs1026,%rs1035;
}
	// end inline asm
	ld.shared.u16 	%rs1042, [%r209+770];
	// begin inline asm
	{mul.f16 %rs1041,%rs1042,%rs461;
}
	// end inline asm
	// begin inline asm
	{add.f16 %rs1044,%rs1032,%rs1041;
}
	// end inline asm
	ld.shared.u16 	%rs1048, [%r209+644];
	// begin inline asm
	{mul.f16 %rs1047,%rs1048,%rs473;
}
	// end inline asm
	// begin inline asm
	{add.f16 %rs1050,%rs1038,%rs1047;
}
	// end inline asm
	ld.shared.u16 	%rs1054, [%r209+772];
	// begin inline asm
	{mul.f16 %rs1053,%rs1054,%rs473;
}
	// end inline asm
	// begin inline asm
	{add.f16 %rs1056,%rs1044,%rs1053;
}
	// end inline asm
	ld.shared.u16 	%rs1060, [%r209+646];
	// begin inline asm
	{mul.f16 %rs1059,%rs1060,%rs485;
}
	// end inline asm
	// begin inline asm
	{add.f16 %rs1062,%rs1050,%rs1059;
}
	// end inline asm
	ld.shared.u16 	%rs1066, [%r209+774];
	// begin inline asm
	{mul.f16 %rs1065,%rs1066,%rs485;
}
	// end inline asm
	// begin inline asm
	{add.f16 %rs1068,%rs1056,%rs1065;
}
	// end inline asm
	ld.shared.u16 	%rs1072, [%r209+648];
	// begin inline asm
	{mul.f16 %rs1071,%rs1072,%rs497;
}
	// end inline asm
	// begin inline asm
	{add.f16 %rs1074,%rs1062,%rs1071;
}
	// end inline asm
	ld.shared.u16 	%rs1078, [%r209+776];
	// begin inline asm
	{mul.f16 %rs1077,%rs1078,%rs497;
}
	// end inline asm
	// begin inline asm
	{add.f16 %rs1080,%rs1068,%rs1077;
}
	// end inline asm
	ld.shared.u16 	%rs1084, [%r209+650];
	// begin inline asm
	{mul.f16 %rs1083,%rs1084,%rs509;
}
	// end inline asm
	// begin inline asm
	{add.f16 %rs1086,%rs1074,%rs1083;
}
	// end inline asm
	ld.shared.u16 	%rs1090, [%r209+778];
	// begin inline asm
	{mul.f16 %rs1089,%rs1090,%rs509;
}
	// end inline asm
	// begin inline asm
	{add.f16 %rs1092,%rs1080,%rs1089;
}
	// end inline asm
	ld.shared.u16 	%rs1096, [%r209+652];
	// begin inline asm
	{mul.f16 %rs1095,%rs1096,%rs521;
}
	// end inline asm
	// begin inline asm
	{add.f16 %rs1098,%rs1086,%rs1095;
}
	// end inline asm
	ld.shared.u16 	%rs1102, [%r209+780];
	// begin inline asm
	{mul.f16 %rs1101,%rs1102,%rs521;
}
	// end inline asm
	// begin inline asm
	{add.f16 %rs1104,%rs1092,%rs1101;
}
	// end inline asm
	ld.shared.u16 	%rs1108, [%r209+654];
	// begin inline asm
	{mul.f16 %rs1107,%rs1108,%rs533;
}
	// end inline asm
	// begin inline asm
	{add.f16 %rs1110,%rs1098,%rs1107;
}
	// end inline asm
	ld.shared.u16 	%rs1114, [%r209+782];
	// begin inline asm
	{mul.f16 %rs1113,%rs1114,%rs533;
}
	// end inline asm
	// begin inline asm
	{add.f16 %rs1116,%rs1104,%rs1113;
}
	// end inline asm
	ld.shared.u16 	%rs1120, [%r209+656];
	// begin inline asm
	{mul.f16 %rs1119,%rs1120,%rs545;
}
	// end inline asm
	// begin inline asm
	{add.f16 %rs1122,%rs1110,%rs1119;
}
	// end inline asm
	ld.shared.u16 	%rs1126, [%r209+784];
	// begin inline asm
	{mul.f16 %rs1125,%rs1126,%rs545;
}
	// end inline asm
	// begin inline asm
	{add.f16 %rs1128,%rs1116,%rs1125;
}
	// end inline asm
	ld.shared.u16 	%rs1132, [%r209+658];
	// begin inline asm
	{mul.f16 %rs1131,%rs1132,%rs557;
}
	// end inline asm
	// begin inline asm
	{add.f16 %rs1134,%rs1122,%rs1131;
}
	// end inline asm
	ld.shared.u16 	%rs1138, [%r209+786];
	// begin inline asm
	{mul.f16 %rs1137,%rs1138,%rs557;
}
	// end inline asm
	// begin inline asm
	{add.f16 %rs1140,%rs1128,%rs1137;
}
	// end inline asm
	ld.shared.u16 	%rs1144, [%r209+660];
	// begin inline asm
	{mul.f16 %rs1143,%rs1144,%rs569;
}
	// end inline asm
	// begin inline asm
	{add.f16 %rs1146,%rs1134,%rs1143;
}
	// end inline asm
	ld.shared.u16 	%rs1150, [%r209+788];
	// begin inline asm
	{mul.f16 %rs1149,%rs1150,%rs569;
}
	// end inline asm
	// begin inline asm
	{add.f16 %rs1152,%rs1140,%rs1149;
}
	// end inline asm
	ld.shared.u16 	%rs1156, [%r209+662];
	// begin inline asm
	{mul.f16 %rs1155,%rs1156,%rs581;
}
	// end inline asm
	// begin inline asm
	{add.f16 %rs1158,%rs1146,%rs1155;
}
	// end inline asm
	ld.shared.u16 	%rs1162, [%r209+790];
	// begin inline asm
	{mul.f16 %rs1161,%rs1162,%rs581;
}
	// end inline asm
	// begin inline asm
	{add.f16 %rs1164,%rs1152,%rs1161;
}
	// end inline asm
	ld.shared.u16 	%rs1168, [%r209+664];
	// begin inline asm
	{mul.f16 %rs1167,%rs1168,%rs593;
}
	// end inline asm
	// begin inline asm
	{add.f16 %rs1170,%rs1158,%rs1167;
}
	// end inline asm
	ld.shared.u16 	%rs1174, [%r209+792];
	// begin inline asm
	{mul.f16 %rs1173,%rs1174,%rs593;
}
	// end inline asm
	// begin inline asm
	{add.f16 %rs1176,%rs1164,%rs1173;
}
	// end inline asm
	ld.shared.u16 	%rs1180, [%r209+666];
	// begin inline asm
	{mul.f16 %rs1179,%rs1180,%rs605;
}
	// end inline asm
	// begin inline asm
	{add.f16 %rs1182,%rs1170,%rs1179;
}
	// end inline asm
	ld.shared.u16 	%rs1186, [%r209+794];
	// begin inline asm
	{mul.f16 %rs1185,%rs1186,%rs605;
}
	// end inline asm
	// begin inline asm
	{add.f16 %rs1188,%rs1176,%rs1185;
}
	// end inline asm
	ld.shared.u16 	%rs1192, [%r209+668];
	// begin inline asm
	{mul.f16 %rs1191,%rs1192,%rs617;
}
	// end inline asm
	// begin inline asm
	{add.f16 %rs1194,%rs1182,%rs1191;
}
	// end inline asm
	ld.shared.u16 	%rs1198, [%r209+796];
	// begin inline asm
	{mul.f16 %rs1197,%rs1198,%rs617;
}
	// end inline asm
	// begin inline asm
	{add.f16 %rs1200,%rs1188,%rs1197;
}
	// end inline asm
	ld.shared.u16 	%rs1204, [%r209+670];
	// begin inline asm
	{mul.f16 %rs1203,%rs1204,%rs629;
}
	// end inline asm
	// begin inline asm
	{add.f16 %rs1206,%rs1194,%rs1203;
}
	// end inline asm
	ld.shared.u16 	%rs1210, [%r209+798];
	// begin inline asm
	{mul.f16 %rs1209,%rs1210,%rs629;
}
	// end inline asm
	// begin inline asm
	{add.f16 %rs1212,%rs1200,%rs1209;
}
	// end inline asm
	ld.shared.u16 	%rs1216, [%r209+32];
	ld.shared.u16 	%rs1217, [%r214+512];
	// begin inline asm
	{mul.f16 %rs1215,%rs1216,%rs1217;
}
	// end inline asm
	// begin inline asm
	{add.f16 %rs1218,%rs630,%rs1215;
}
	// end inline asm
	ld.shared.u16 	%rs1222, [%r209+160];
	// begin inline asm
	{mul.f16 %rs1221,%rs1222,%rs1217;
}
	// end inline asm
	// begin inline asm
	{add.f16 %rs1224,%rs636,%rs1221;
}
	// end inline asm
	ld.shared.u16 	%rs1228, [%r209+34];
	ld.shared.u16 	%rs1229, [%r214+544];
	// begin inline asm
	{mul.f16 %rs1227,%rs1228,%rs1229;
}
	// end inline asm
	// begin inline asm
	{add.f16 %rs1230,%rs1218,%rs1227;
}
	// end inline asm
	ld.shared.u16 	%rs1234, [%r209+162];
	// begin inline asm
	{mul.f16 %rs1233,%rs1234,%rs1229;
}
	// end inline asm
	// begin inline asm
	{add.f16 %rs1236,%rs1224,%rs1233;
}
	// end inline asm
	ld.shared.u16 	%rs1240, [%r209+36];
	ld.shared.u16 	%rs1241, [%r214+576];
	// begin inline asm
	{mul.f16 %rs1239,%rs1240,%rs1241;
}
	// end inline asm
	// begin inline asm
	{add.f16 %rs1242,%rs1230,%rs1239;
}
	// end inline asm
	ld.shared.u16 	%rs1246, [%r209+164];
	// begin inline asm
	{mul.f16 %rs1245,%rs1246,%rs1241;
}
	// end inline asm
	// begin inline asm
	{add.f16 %rs1248,%rs1236,%rs1245;
}
	// end inline asm
	ld.shared.u16 	%rs1252, [%r209+38];
	ld.shared.u16 	%rs1253, [%r214+608];
	// begin inline asm
	{mul.f16 %rs1251,%rs1252,%rs1253;
}
	// end inline asm
	// begin inline asm
	{add.f16 %rs1254,%rs1242,%rs1251;
}
	// end inline asm
	ld.shared.u16 	%rs1258, [%r209+166];
	// begin inline asm
	{mul.f16 %rs1257,%rs1258,%rs1253;
}
	// end inline asm
	// begin inline asm
	{add.f16 %rs1260,%rs1248,%rs1257;
}
	// end inline asm
	ld.shared.u16 	%rs1264, [%r209+40];
	ld.shared.u16 	%rs1265, [%r214+640];
	// begin inline asm
	{mul.f16 %rs1263,%rs1264,%rs1265;
}
	// end inline asm
	// begin inline asm
	{add.f16 %rs1266,%rs1254,%rs1263;
}
	// end inline asm
	ld.shared.u16 	%rs1270, [%r209+168];
	// begin inline asm
	{mul.f16 %rs1269,%rs1270,%rs1265;
}
	// end inline asm
	// begin inline asm
	{add.f16 %rs1272,%rs1260,%rs1269;
}
	// end inline asm
	ld.shared.u16 	%rs1276, [%r209+42];
	ld.shared.u16 	%rs1277, [%r214+672];
	// begin inline asm
	{mul.f16 %rs1275,%rs1276,%rs1277;
}
	// end inline asm
	// begin inline asm
	{add.f16 %rs1278,%rs1266,%rs1275;
}
	// end inline asm
	ld.shared.u16 	%rs1282, [%r209+170];
	// begin inline asm
	{mul.f16 %rs1281,%rs1282,%rs1277;
}
	// end inline asm
	// begin inline asm
	{add.f16 %rs1284,%rs1272,%rs1281;
}
	// end inline asm
	ld.shared.u16 	%rs1288, [%r209+44];
	ld.shared.u16 	%rs1289, [%r214+704];
	// begin inline asm
	{mul.f16 %rs1287,%rs1288,%rs1289;
}
	// end inline asm
	// begin inline asm
	{add.f16 %rs1290,%rs1278,%rs1287;
}
	// end inline asm
	ld.shared.u16 	%rs1294, [%r209+172];
	// begin inline asm
	{mul.f16 %rs1293,%rs1294,%rs1289;
}
	// end inline asm
	// begin inline asm
	{add.f16 %rs1296,%rs1284,%rs1293;
}
	// end inline asm
	ld.shared.u16 	%rs1300, [%r209+46];
	ld.shared.u16 	%rs1301, [%r214+736];
	// begin inline asm
	{mul.f16 %rs1299,%rs1300,%rs1301;
}
	// end inline asm
	// begin inline asm
	{add.f16 %rs1302,%rs1290,%rs1299;
}
	// end inline asm
	ld.shared.u16 	%rs1306, [%r209+174];
	// begin inline asm
	{mul.f16 %rs1305,%rs1306,%rs1301;
}
	// end inline asm
	// begin inline asm
	{add.f16 %rs1308,%rs1296,%rs1305;
}
	// end inline asm
	ld.shared.u16 	%rs1312, [%r209+48];
	ld.shared.u16 	%rs1313, [%r214+768];
	// begin inline asm
	{mul.f16 %rs1311,%rs1312,%rs1313;
}
	// end inline asm
	// begin inline asm
	{add.f16 %rs1314,%rs1302,%rs1311;
}
	// end inline asm
	ld.shared.u16 	%rs1318, [%r209+176];
	// begin inline asm
	{mul.f16 %rs1317,%rs1318,%rs1313;
}
	// end inline asm
	// begin inline asm
	{add.f16 %rs1320,%rs1308,%rs1317;
}
	// end inline asm
	ld.shared.u16 	%rs1324, [%r209+50];
	ld.shared.u16 	%rs1325, [%r214+800];
	// begin inline asm
	{mul.f16 %rs1323,%rs1324,%rs1325;
}
	// end inline asm
	// begin inline asm
	{add.f16 %rs1326,%rs1314,%rs1323;
}
	// end inline asm
	ld.shared.u16 	%rs1330, [%r209+178];
	// begin inline asm
	{mul.f16 %rs1329,%rs1330,%rs1325;
}
	// end inline asm
	// begin inline asm
	{add.f16 %rs1332,%rs1320,%rs1329;
}
	// end inline asm
	ld.shared.u16 	%rs1336, [%r209+52];
	ld.shared.u16 	%rs1337, [%r214+832];
	// begin inline asm
	{mul.f16 %rs1335,%rs1336,%rs1337;
}
	// end inline asm
	// begin inline asm
	{add.f16 %rs1338,%rs1326,%rs1335;
}
	// end inline asm
	ld.shared.u16 	%rs1342, [%r209+180];
	// begin inline asm
	{mul.f16 %rs1341,%rs1342,%rs1337;
}
	// end inline asm
	// begin inline asm
	{add.f16 %rs1344,%rs1332,%rs1341;
}
	// end inline asm
	ld.shared.u16 	%rs1348, [%r209+54];
	ld.shared.u16 	%rs1349, [%r214+864];
	// begin inline asm
	{mul.f16 %rs1347,%rs1348,%rs1349;
}
	// end inline asm
	// begin inline asm
	{add.f16 %rs1350,%rs1338,%rs1347;
}
	// end inline asm
	ld.shared.u16 	%rs1354, [%r209+182];
	// begin inline asm
	{mul.f16 %rs1353,%rs1354,%rs1349;
}
	// end inline asm
	// begin inline asm
	{add.f16 %rs1356,%rs1344,%rs1353;
}
	// end inline asm
	ld.shared.u16 	%rs1360, [%r209+56];
	ld.shared.u16 	%rs1361, [%r214+896];
	// begin inline asm
	{mul.f16 %rs1359,%rs1360,%rs1361;
}
	// end inline asm
	// begin inline asm
	{add.f16 %rs1362,%rs1350,%rs1359;
}
	// end inline asm
	ld.shared.u16 	%rs1366, [%r209+184];
	// begin inline asm
	{mul.f16 %rs1365,%rs1366,%rs1361;
}
	// end inline asm
	// begin inline asm
	{add.f16 %rs1368,%rs1356,%rs1365;
}
	// end inline asm
	ld.shared.u16 	%rs1372, [%r209+58];
	ld.shared.u16 	%rs1373, [%r214+928];
	// begin inline asm
	{mul.f16 %rs1371,%rs1372,%rs1373;
}
	// end inline asm
	// begin inline asm
	{add.f16 %rs1374,%rs1362,%rs1371;
}
	// end inline asm
	ld.shared.u16 	%rs1378, [%r209+186];
	// begin inline asm
	{mul.f16 %rs1377,%rs1378,%rs1373;
}
	// end inline asm
	// begin inline asm
	{add.f16 %rs1380,%rs1368,%rs1377;
}
	// end inline asm
	ld.shared.u16 	%rs1384, [%r209+60];
	ld.shared.u16 	%rs1385, [%r214+960];
	// begin inline asm
	{mul.f16 %rs1383,%rs1384,%rs1385;
}
	// end inline asm
	// begin inline asm
	{add.f16 %rs1386,%rs1374,%rs1383;
}
	// end inline asm
	ld.shared.u16 	%rs1390, [%r209+188];
	// begin inline asm
	{mul.f16 %rs1389,%rs1390,%rs1385;
}
	// end inline asm
	// begin inline asm
	{add.f16 %rs1392,%rs1380,%rs1389;
}
	// end inline asm
	ld.shared.u16 	%rs1396, [%r209+62];
	ld.shared.u16 	%rs1397, [%r214+992];
	// begin inline asm
	{mul.f16 %rs1395,%rs1396,%rs1397;
}
	// end inline asm
	// begin inline asm
	{add.f16 %rs1398,%rs1386,%rs1395;
}
	// end inline asm
	ld.shared.u16 	%rs1402, [%r209+190];
	// begin inline asm
	{mul.f16 %rs1401,%rs1402,%rs1397;
}
	// end inline asm
	// begin inline asm
	{add.f16 %rs1404,%rs1392,%rs1401;
}
	// end inline asm
	ld.shared.u16 	%rs1408, [%r209+320];
	ld.shared.u16 	%rs1409, [%r214+2048];
	// begin inline asm
	{mul.f16 %rs1407,%rs1408,%rs1409;
}
	// end inline asm
	// begin inline asm
	{add.f16 %rs1410,%rs1398,%rs1407;
}
	// end inline asm
	ld.shared.u16 	%rs1414, [%r209+448];
	// begin inline asm
	{mul.f16 %rs1413,%rs1414,%rs1409;
}
	// end inline asm
	// begin inline asm
	{add.f16 %rs1416,%rs1404,%rs1413;
}
	// end inline asm
	ld.shared.u16 	%rs1420, [%r209+322];
	ld.shared.u16 	%rs1421, [%r214+2080];
	// begin inline asm
	{mul.f16 %rs1419,%rs1420,%rs1421;
}
	// end inline asm
	// begin inline asm
	{add.f16 %rs1422,%rs1410,%rs1419;
}
	// end inline asm
	ld.shared.u16 	%rs1426, [%r209+450];
	// begin inline asm
	{mul.f16 %rs1425,%rs1426,%rs1421;
}
	// end inline asm
	// begin inline asm
	{add.f16 %rs1428,%rs1416,%rs1425;
}
	// end inline asm
	ld.shared.u16 	%rs1432, [%r209+324];
	ld.shared.u16 	%rs1433, [%r214+2112];
	// begin inline asm
	{mul.f16 %rs1431,%rs1432,%rs1433;
}
	// end inline asm
	// begin inline asm
	{add.f16 %rs1434,%rs1422,%rs1431;
}
	// end inline asm
	ld.shared.u16 	%rs1438, [%r209+452];
	// begin inline asm
	{mul.f16 %rs1437,%rs1438,%rs1433;
}
	// end inline asm
	// begin inline asm
	{add.f16 %rs1440,%rs1428,%rs1437;
}
	// end inline asm
	ld.shared.u16 	%rs1444, [%r209+326];
	ld.shared.u16 	%rs1445, [%r214+2144];
	// begin inline asm
	{mul.f16 %rs1443,%rs1444,%rs1445;
}
	// end inline asm
	// begin inline asm
	{add.f16 %rs1446,%rs1434,%rs1443;
}
	// end inline asm
	ld.shared.u16 	%rs1450, [%r209+454];
	// begin inline asm
	{mul.f16 %rs1449,%rs1450,%rs1445;
}
	// end inline asm
	// begin inline asm
	{add.f16 %rs1452,%rs1440,%rs1449;
}
	// end inline asm
	ld.shared.u16 	%rs1456, [%r209+328];
	ld.shared.u16 	%rs1457, [%r214+2176];
	// begin inline asm
	{mul.f16 %rs1455,%rs1456,%rs1457;
}
	// end inline asm
	// begin inline asm
	{add.f16 %rs1458,%rs1446,%rs1455;
}
	// end inline asm
	ld.shared.u16 	%rs1462, [%r209+456];
	// begin inline asm
	{mul.f16 %rs1461,%rs1462,%rs1457;
}
	// end inline asm
	// begin inline asm
	{add.f16 %rs1464,%rs1452,%rs1461;
}
	// end inline asm
	ld.shared.u16 	%rs1468, [%r209+330];
	ld.shared.u16 	%rs1469, [%r214+2208];
	// begin inline asm
	{mul.f16 %rs1467,%rs1468,%rs1469;
}
	// end inline asm
	// begin inline asm
	{add.f16 %rs1470,%rs1458,%rs1467;
}
	// end inline asm
	ld.shared.u16 	%rs1474, [%r209+458];
	// begin inline asm
	{mul.f16 %rs1473,%rs1474,%rs1469;
}
	// end inline asm
	// begin inline asm
	{add.f16 %rs1476,%rs1464,%rs1473;
}
	// end inline asm
	ld.shared.u16 	%rs1480, [%r209+332];
	ld.shared.u16 	%rs1481, [%r214+2240];
	// begin inline asm
	{mul.f16 %rs1479,%rs1480,%rs1481;
}
	// end inline asm
	// begin inline asm
	{add.f16 %rs1482,%rs1470,%rs1479;
}
	// end inline asm
	ld.shared.u16 	%rs1486, [%r209+460];
	// begin inline asm
	{mul.f16 %rs1485,%rs1486,%rs1481;
}
	// end inline asm
	// begin inline asm
	{add.f16 %rs1488,%rs1476,%rs1485;
}
	// end inline asm
	ld.shared.u16 	%rs1492, [%r209+334];
	ld.shared.u16 	%rs1493, [%r214+2272];
	// begin inline asm
	{mul.f16 %rs1491,%rs1492,%rs1493;
}
	// end inline asm
	// begin inline asm
	{add.f16 %rs1494,%rs1482,%rs1491;
}
	// end inline asm
	ld.shared.u16 	%rs1498, [%r209+462];
	// begin inline asm
	{mul.f16 %rs1497,%rs1498,%rs1493;
}
	// end inline asm
	// begin inline asm
	{add.f16 %rs1500,%rs1488,%rs1497;
}
	// end inline asm
	ld.shared.u16 	%rs1504, [%r209+336];
	ld.shared.u16 	%rs1505, [%r214+2304];
	// begin inline asm
	{mul.f16 %rs1503,%rs1504,%rs1505;
}
	// end inline asm
	// begin inline asm
	{add.f16 %rs1506,%rs1494,%rs1503;
}
	// end inline asm
	ld.shared.u16 	%rs1510, [%r209+464];
	// begin inline asm
	{mul.f16 %rs1509,%rs1510,%rs1505;
}
	// end inline asm
	// begin inline asm
	{add.f16 %rs1512,%rs1500,%rs1509;
}
	// end inline asm
	ld.shared.u16 	%rs1516, [%r209+338];
	ld.shared.u16 	%rs1517, [%r214+2336];
	// begin inline asm
	{mul.f16 %rs1515,%rs1516,%rs1517;
}
	// end inline asm
	// begin inline asm
	{add.f16 %rs1518,%rs1506,%rs1515;
}
	// end inline asm
	ld.shared.u16 	%rs1522, [%r209+466];
	// begin inline asm
	{mul.f16 %rs1521,%rs1522,%rs1517;
}
	// end inline asm
	// begin inline asm
	{add.f16 %rs1524,%rs1512,%rs1521;
}
	// end inline asm
	ld.shared.u16 	%rs1528, [%r209+340];
	ld.shared.u16 	%rs1529, [%r214+2368];
	// begin inline asm
	{mul.f16 %rs1527,%rs1528,%rs1529;
}
	// end inline asm
	// begin inline asm
	{add.f16 %rs1530,%rs1518,%rs1527;
}
	// end inline asm
	ld.shared.u16 	%rs1534, [%r209+468];
	// begin inline asm
	{mul.f16 %rs1533,%rs1534,%rs1529;
}
	// end inline asm
	// begin inline asm
	{add.f16 %rs1536,%rs1524,%rs1533;
}
	// end inline asm
	ld.shared.u16 	%rs1540, [%r209+342];
	ld.shared.u16 	%rs1541, [%r214+2400];
	// begin inline asm
	{mul.f16 %rs1539,%rs1540,%rs1541;
}
	// end inline asm
	// begin inline asm
	{add.f16 %rs1542,%rs1530,%rs1539;
}
	// end inline asm
	ld.shared.u16 	%rs1546, [%r209+470];
	// begin inline asm
	{mul.f16 %rs1545,%rs1546,%rs1541;
}
	// end inline asm
	// begin inline asm
	{add.f16 %rs1548,%rs1536,%rs1545;
}
	// end inline asm
	ld.shared.u16 	%rs1552, [%r209+344];
	ld.shared.u16 	%rs1553, [%r214+2432];
	// begin inline asm
	{mul.f16 %rs1551,%rs1552,%rs1553;
}
	// end inline asm
	// begin inline asm
	{add.f16 %rs1554,%rs1542,%rs1551;
}
	// end inline asm
	ld.shared.u16 	%rs1558, [%r209+472];
	// begin inline asm
	{mul.f16 %rs1557,%rs1558,%rs1553;
}
	// end inline asm
	// begin inline asm
	{add.f16 %rs1560,%rs1548,%rs1557;
}
	// end inline asm
	ld.shared.u16 	%rs1564, [%r209+346];
	ld.shared.u16 	%rs1565, [%r214+2464];
	// begin inline asm
	{mul.f16 %rs1563,%rs1564,%rs1565;
}
	// end inline asm
	// begin inline asm
	{add.f16 %rs1566,%rs1554,%rs1563;
}
	// end inline asm
	ld.shared.u16 	%rs1570, [%r209+474];
	// begin inline asm
	{mul.f16 %rs1569,%rs1570,%rs1565;
}
	// end inline asm
	// begin inline asm
	{add.f16 %rs1572,%rs1560,%rs1569;
}
	// end inline asm
	ld.shared.u16 	%rs1576, [%r209+348];
	ld.shared.u16 	%rs1577, [%r214+2496];
	// begin inline asm
	{mul.f16 %rs1575,%rs1576,%rs1577;
}
	// end inline asm
	// begin inline asm
	{add.f16 %rs1578,%rs1566,%rs1575;
}
	// end inline asm
	ld.shared.u16 	%rs1582, [%r209+476];
	// begin inline asm
	{mul.f16 %rs1581,%rs1582,%rs1577;
}
	// end inline asm
	// begin inline asm
	{add.f16 %rs1584,%rs1572,%rs1581;
}
	// end inline asm
	ld.shared.u16 	%rs1588, [%r209+350];
	ld.shared.u16 	%rs1589, [%r214+2528];
	// begin inline asm
	{mul.f16 %rs1587,%rs1588,%rs1589;
}
	// end inline asm
	// begin inline asm
	{add.f16 %rs1590,%rs1578,%rs1587;
}
	// end inline asm
	ld.shared.u16 	%rs1594, [%r209+478];
	// begin inline asm
	{mul.f16 %rs1593,%rs1594,%rs1589;
}
	// end inline asm
	// begin inline asm
	{add.f16 %rs1596,%rs1584,%rs1593;
}
	// end inline asm
	ld.shared.u16 	%rs1600, [%r209+608];
	ld.shared.u16 	%rs1601, [%r214+3584];
	// begin inline asm
	{mul.f16 %rs1599,%rs1600,%rs1601;
}
	// end inline asm
	// begin inline asm
	{add.f16 %rs1602,%rs1590,%rs1599;
}
	// end inline asm
	ld.shared.u16 	%rs1606, [%r209+736];
	// begin inline asm
	{mul.f16 %rs1605,%rs1606,%rs1601;
}
	// end inline asm
	// begin inline asm
	{add.f16 %rs1608,%rs1596,%rs1605;
}
	// end inline asm
	ld.shared.u16 	%rs1612, [%r209+610];
	ld.shared.u16 	%rs1613, [%r214+3616];
	// begin inline asm
	{mul.f16 %rs1611,%rs1612,%rs1613;
}
	// end inline asm
	// begin inline asm
	{add.f16 %rs1614,%rs1602,%rs1611;
}
	// end inline asm
	ld.shared.u16 	%rs1618, [%r209+738];
	// begin inline asm
	{mul.f16 %rs1617,%rs1618,%rs1613;
}
	// end inline asm
	// begin inline asm
	{add.f16 %rs1620,%rs1608,%rs1617;
}
	// end inline asm
	ld.shared.u16 	%rs1624, [%r209+612];
	ld.shared.u16 	%rs1625, [%r214+3648];
	// begin inline asm
	{mul.f16 %rs1623,%rs1624,%rs1625;
}
	// end inline asm
	// begin inline asm
	{add.f16 %rs1626,%rs1614,%rs1623;
}
	// end inline asm
	ld.shared.u16 	%rs1630, [%r209+740];
	// begin inline asm
	{mul.f16 %rs1629,%rs1630,%rs1625;
}
	// end inline asm
	// begin inline asm
	{add.f16 %rs1632,%rs1620,%rs1629;
}
	// end inline asm
	ld.shared.u16 	%rs1636, [%r209+614];
	ld.shared.u16 	%rs1637, [%r214+3680];
	// begin inline asm
	{mul.f16 %rs1635,%rs1636,%rs1637;
}
	// end inline asm
	// begin inline asm
	{add.f16 %rs1638,%rs1626,%rs1635;
}
	// end inline asm
	ld.shared.u16 	%rs1642, [%r209+742];
	// begin inline asm
	{mul.f16 %rs1641,%rs1642,%rs1637;
}
	// end inline asm
	// begin inline asm
	{add.f16 %rs1644,%rs1632,%rs1641;
}
	// end inline asm
	ld.shared.u16 	%rs1648, [%r209+616];
	ld.shared.u16 	%rs1649, [%r214+3712];
	// begin inline asm
	{mul.f16 %rs1647,%rs1648,%rs1649;
}
	// end inline asm
	// begin inline asm
	{add.f16 %rs1650,%rs1638,%rs1647;
}
	// end inline asm
	ld.shared.u16 	%rs1654, [%r209+744];
	// begin inline asm
	{mul.f16 %rs1653,%rs1654,%rs1649;
}
	// end inline asm
	// begin inline asm
	{add.f16 %rs1656,%rs1644,%rs1653;
}
	// end inline asm
	ld.shared.u16 	%rs1660, [%r209+618];
	ld.shared.u16 	%rs1661, [%r214+3744];
	// begin inline asm
	{mul.f16 %rs1659,%rs1660,%rs1661;
}
	// end inline asm
	// begin inline asm
	{add.f16 %rs1662,%rs1650,%rs1659;
}
	// end inline asm
	ld.shared.u16 	%rs1666, [%r209+746];
	// begin inline asm
	{mul.f16 %rs1665,%rs1666,%rs1661;
}
	// end inline asm
	// begin inline asm
	{add.f16 %rs1668,%rs1656,%rs1665;
}
	// end inline asm
	ld.shared.u16 	%rs1672, [%r209+620];
	ld.shared.u16 	%rs1673, [%r214+3776];
	// begin inline asm
	{mul.f16 %rs1671,%rs1672,%rs1673;
}
	// end inline asm
	// begin inline asm
	{add.f16 %rs1674,%rs1662,%rs1671;
}
	// end inline asm
	ld.shared.u16 	%rs1678, [%r209+748];
	// begin inline asm
	{mul.f16 %rs1677,%rs1678,%rs1673;
}
	// end inline asm
	// begin inline asm
	{add.f16 %rs1680,%rs1668,%rs1677;
}
	// end inline asm
	ld.shared.u16 	%rs1684, [%r209+622];
	ld.shared.u16 	%rs1685, [%r214+3808];
	// begin inline asm
	{mul.f16 %rs1683,%rs1684,%rs1685;
}
	// end inline asm
	// begin inline asm
	{add.f16 %rs1686,%rs1674,%rs1683;
}
	// end inline asm
	ld.shared.u16 	%rs1690, [%r209+750];
	// begin inline asm
	{mul.f16 %rs1689,%rs1690,%rs1685;
}
	// end inline asm
	// begin inline asm
	{add.f16 %rs1692,%rs1680,%rs1689;
}
	// end inline asm
	ld.shared.u16 	%rs1696, [%r209+624];
	ld.shared.u16 	%rs1697, [%r214+3840];
	// begin inline asm
	{mul.f16 %rs1695,%rs1696,%rs1697;
}
	// end inline asm
	// begin inline asm
	{add.f16 %rs1698,%rs1686,%rs1695;
}
	// end inline asm
	ld.shared.u16 	%rs1702, [%r209+752];
	// begin inline asm
	{mul.f16 %rs1701,%rs1702,%rs1697;
}
	// end inline asm
	// begin inline asm
	{add.f16 %rs1704,%rs1692,%rs1701;
}
	// end inline asm
	ld.shared.u16 	%rs1708, [%r209+626];
	ld.shared.u16 	%rs1709, [%r214+3872];
	// begin inline asm
	{mul.f16 %rs1707,%rs1708,%rs1709;
}
	// end inline asm
	// begin inline asm
	{add.f16 %rs1710,%rs1698,%rs1707;
}
	// end inline asm
	ld.shared.u16 	%rs1714, [%r209+754];
	// begin inline asm
	{mul.f16 %rs1713,%rs1714,%rs1709;
}
	// end inline asm
	// begin inline asm
	{add.f16 %rs1716,%rs1704,%rs1713;
}
	// end inline asm
	ld.shared.u16 	%rs1720, [%r209+628];
	ld.shared.u16 	%rs1721, [%r214+3904];
	// begin inline asm
	{mul.f16 %rs1719,%rs1720,%rs1721;
}
	// end inline asm
	// begin inline asm
	{add.f16 %rs1722,%rs1710,%rs1719;
}
	// end inline asm
	ld.shared.u16 	%rs1726, [%r209+756];
	// begin inline asm
	{mul.f16 %rs1725,%rs1726,%rs1721;
}
	// end inline asm
	// begin inline asm
	{add.f16 %rs1728,%rs1716,%rs1725;
}
	// end inline asm
	ld.shared.u16 	%rs1732, [%r209+630];
	ld.shared.u16 	%rs1733, [%r214+3936];
	// begin inline asm
	{mul.f16 %rs1731,%rs1732,%rs1733;
}
	// end inline asm
	// begin inline asm
	{add.f16 %rs1734,%rs1722,%rs1731;
}
	// end inline asm
	ld.shared.u16 	%rs1738, [%r209+758];
	// begin inline asm
	{mul.f16 %rs1737,%rs1738,%rs1733;
}
	// end inline asm
	// begin inline asm
	{add.f16 %rs1740,%rs1728,%rs1737;
}
	// end inline asm
	ld.shared.u16 	%rs1744, [%r209+632];
	ld.shared.u16 	%rs1745, [%r214+3968];
	// begin inline asm
	{mul.f16 %rs1743,%rs1744,%rs1745;
}
	// end inline asm
	// begin inline asm
	{add.f16 %rs1746,%rs1734,%rs1743;
}
	// end inline asm
	ld.shared.u16 	%rs1750, [%r209+760];
	// begin inline asm
	{mul.f16 %rs1749,%rs1750,%rs1745;
}
	// end inline asm
	// begin inline asm
	{add.f16 %rs1752,%rs1740,%rs1749;
}
	// end inline asm
	ld.shared.u16 	%rs1756, [%r209+634];
	ld.shared.u16 	%rs1757, [%r214+4000];
	// begin inline asm
	{mul.f16 %rs1755,%rs1756,%rs1757;
}
	// end inline asm
	// begin inline asm
	{add.f16 %rs1758,%rs1746,%rs1755;
}
	// end inline asm
	ld.shared.u16 	%rs1762, [%r209+762];
	// begin inline asm
	{mul.f16 %rs1761,%rs1762,%rs1757;
}
	// end inline asm
	// begin inline asm
	{add.f16 %rs1764,%rs1752,%rs1761;
}
	// end inline asm
	ld.shared.u16 	%rs1768, [%r209+636];
	ld.shared.u16 	%rs1769, [%r214+4032];
	// begin inline asm
	{mul.f16 %rs1767,%rs1768,%rs1769;
}
	// end inline asm
	// begin inline asm
	{add.f16 %rs1770,%rs1758,%rs1767;
}
	// end inline asm
	ld.shared.u16 	%rs1774, [%r209+764];
	// begin inline asm
	{mul.f16 %rs1773,%rs1774,%rs1769;
}
	// end inline asm
	// begin inline asm
	{add.f16 %rs1776,%rs1764,%rs1773;
}
	// end inline asm
	ld.shared.u16 	%rs1780, [%r209+638];
	ld.shared.u16 	%rs1781, [%r214+4064];
	// begin inline asm
	{mul.f16 %rs1779,%rs1780,%rs1781;
}
	// end inline asm
	// begin inline asm
	{add.f16 %rs1782,%rs1770,%rs1779;
}
	// end inline asm
	ld.shared.u16 	%rs1786, [%r209+766];
	// begin inline asm
	{mul.f16 %rs1785,%rs1786,%rs1781;
}
	// end inline asm
	// begin inline asm
	{add.f16 %rs1788,%rs1776,%rs1785;
}
	// end inline asm
	ld.shared.u16 	%rs1792, [%r209+96];
	// begin inline asm
	{mul.f16 %rs1791,%rs1792,%rs1217;
}
	// end inline asm
	// begin inline asm
	{add.f16 %rs1794,%rs1206,%rs1791;
}
	// end inline asm
	ld.shared.u16 	%rs1798, [%r209+224];
	// begin inline asm
	{mul.f16 %rs1797,%rs1798,%rs1217;
}
	// end inline asm
	// begin inline asm
	{add.f16 %rs1800,%rs1212,%rs1797;
}
	// end inline asm
	ld.shared.u16 	%rs1804, [%r209+98];
	// begin inline asm
	{mul.f16 %rs1803,%rs1804,%rs1229;
}
	// end inline asm
	// begin inline asm
	{add.f16 %rs1806,%rs1794,%rs1803;
}
	// end inline asm
	ld.shared.u16 	%rs1810, [%r209+226];
	// begin inline asm
	{mul.f16 %rs1809,%rs1810,%rs1229;
}
	// end inline asm
	// begin inline asm
	{add.f16 %rs1812,%rs1800,%rs1809;
}
	// end inline asm
	ld.shared.u16 	%rs1816, [%r209+100];
	// begin inline asm
	{mul.f16 %rs1815,%rs1816,%rs1241;
}
	// end inline asm
	// begin inline asm
	{add.f16 %rs1818,%rs1806,%rs1815;
}
	// end inline asm
	ld.shared.u16 	%rs1822, [%r209+228];
	// begin inline asm
	{mul.f16 %rs1821,%rs1822,%rs1241;
}
	// end inline asm
	// begin inline asm
	{add.f16 %rs1824,%rs1812,%rs1821;
}
	// end inline asm
	ld.shared.u16 	%rs1828, [%r209+102];
	// begin inline asm
	{mul.f16 %rs1827,%rs1828,%rs1253;
}
	// end inline asm
	// begin inline asm
	{add.f16 %rs1830,%rs1818,%rs1827;
}
	// end inline asm
	ld.shared.u16 	%rs1834, [%r209+230];
	// begin inline asm
	{mul.f16 %rs1833,%rs1834,%rs1253;
}
	// end inline asm
	// begin inline asm
	{add.f16 %rs1836,%rs1824,%rs1833;
}
	// end inline asm
	ld.shared.u16 	%rs1840, [%r209+104];
	// begin inline asm
	{mul.f16 %rs1839,%rs1840,%rs1265;
}
	// end inline asm
	// begin inline asm
	{add.f16 %rs1842,%rs1830,%rs1839;
}
	// end inline asm
	ld.shared.u16 	%rs1846, [%r209+232];
	// begin inline asm
	{mul.f16 %rs1845,%rs1846,%rs1265;
}
	// end inline asm
	// begin inline asm
	{add.f16 %rs1848,%rs1836,%rs1845;
}
	// end inline asm
	ld.shared.u16 	%rs1852, [%r209+106];
	// begin inline asm
	{mul.f16 %rs1851,%rs1852,%rs1277;
}
	// end inline asm
	// begin inline asm
	{add.f16 %rs1854,%rs1842,%rs1851;
}
	// end inline asm
	ld.shared.u16 	%rs1858, [%r209+234];
	// begin inline asm
	{mul.f16 %rs1857,%rs1858,%rs1277;
}
	// end inline asm
	// begin inline asm
	{add.f16 %rs1860,%rs1848,%rs1857;
}
	// end inline asm
	ld.shared.u16 	%rs1864, [%r209+108];
	// begin inline asm
	{mul.f16 %rs1863,%rs1864,%rs1289;
}
	// end inline asm
	// begin inline asm
	{add.f16 %rs1866,%rs1854,%rs1863;
}
	// end inline asm
	ld.shared.u16 	%rs1870, [%r209+236];
	// begin inline asm
	{mul.f16 %rs1869,%rs1870,%rs1289;
}
	// end inline asm
	// begin inline asm
	{add.f16 %rs1872,%rs1860,%rs1869;
}
	// end inline asm
	ld.shared.u16 	%rs1876, [%r209+110];
	// begin inline asm
	{mul.f16 %rs1875,%rs1876,%rs1301;
}
	// end inline asm
	// begin inline asm
	{add.f16 %rs1878,%rs1866,%rs1875;
}
	// end inline asm
	ld.shared.u16 	%rs1882, [%r209+238];
	// begin inline asm
	{mul.f16 %rs1881,%rs1882,%rs1301;
}
	// end inline asm
	// begin inline asm
	{add.f16 %rs1884,%rs1872,%rs1881;
}
	// end inline asm
	ld.shared.u16 	%rs1888, [%r209+112];
	// begin inline asm
	{mul.f16 %rs1887,%rs1888,%rs1313;
}
	// end inline asm
	// begin inline asm
	{add.f16 %rs1890,%rs1878,%rs1887;
}
	// end inline asm
	ld.shared.u16 	%rs1894, [%r209+240];
	// begin inline asm
	{mul.f16 %rs1893,%rs1894,%rs1313;
}
	// end inline asm
	// begin inline asm
	{add.f16 %rs1896,%rs1884,%rs1893;
}
	// end inline asm
	ld.shared.u16 	%rs1900, [%r209+114];
	// begin inline asm
	{mul.f16 %rs1899,%rs1900,%rs1325;
}
	// end inline asm
	// begin inline asm
	{add.f16 %rs1902,%rs1890,%rs1899;
}
	// end inline asm
	ld.shared.u16 	%rs1906, [%r209+242];
	// begin inline asm
	{mul.f16 %rs1905,%rs1906,%rs1325;
}
	// end inline asm
	// begin inline asm
	{add.f16 %rs1908,%rs1896,%rs1905;
}
	// end inline asm
	ld.shared.u16 	%rs1912, [%r209+116];
	// begin inline asm
	{mul.f16 %rs1911,%rs1912,%rs1337;
}
	// end inline asm
	// begin inline asm
	{add.f16 %rs1914,%rs1902,%rs1911;
}
	// end inline asm
	ld.shared.u16 	%rs1918, [%r209+244];
	// begin inline asm
	{mul.f16 %rs1917,%rs1918,%rs1337;
}
	// end inline asm
	// begin inline asm
	{add.f16 %rs1920,%rs1908,%rs1917;
}
	// end inline asm
	ld.shared.u16 	%rs1924, [%r209+118];
	// begin inline asm
	{mul.f16 %rs1923,%rs1924,%rs1349;
}
	// end inline asm
	// begin inline asm
	{add.f16 %rs1926,%rs1914,%rs1923;
}
	// end inline asm
	ld.shared.u16 	%rs1930, [%r209+246];
	// begin inline asm
	{mul.f16 %rs1929,%rs1930,%rs1349;
}
	// end inline asm
	// begin inline asm
	{add.f16 %rs1932,%rs1920,%rs1929;
}
	// end inline asm
	ld.shared.u16 	%rs1936, [%r209+120];
	// begin inline asm
	{mul.f16 %rs1935,%rs1936,%rs1361;
}
	// end inline asm
	// begin inline asm
	{add.f16 %rs1938,%rs1926,%rs1935;
}
	// end inline asm
	ld.shared.u16 	%rs1942, [%r209+248];
	// begin inline asm
	{mul.f16 %rs1941,%rs1942,%rs1361;
}
	// end inline asm
	// begin inline asm
	{add.f16 %rs1944,%rs1932,%rs1941;
}
	// end inline asm
	ld.shared.u16 	%rs1948, [%r209+122];
	// begin inline asm
	{mul.f16 %rs1947,%rs1948,%rs1373;
}
	// end inline asm
	// begin inline asm
	{add.f16 %rs1950,%rs1938,%rs1947;
}
	// end inline asm
	ld.shared.u16 	%rs1954, [%r209+250];
	// begin inline asm
	{mul.f16 %rs1953,%rs1954,%rs1373;
}
	// end inline asm
	// begin inline asm
	{add.f16 %rs1956,%rs1944,%rs1953;
}
	// end inline asm
	ld.shared.u16 	%rs1960, [%r209+124];
	// begin inline asm
	{mul.f16 %rs1959,%rs1960,%rs1385;
}
	// end inline asm
	// begin inline asm
	{add.f16 %rs1962,%rs1950,%rs1959;
}
	// end inline asm
	ld.shared.u16 	%rs1966, [%r209+252];
	// begin inline asm
	{mul.f16 %rs1965,%rs1966,%rs1385;
}
	// end inline asm
	// begin inline asm
	{add.f16 %rs1968,%rs1956,%rs1965;
}
	// end inline asm
	ld.shared.u16 	%rs1972, [%r209+126];
	// begin inline asm
	{mul.f16 %rs1971,%rs1972,%rs1397;
}
	// end inline asm
	// begin inline asm
	{add.f16 %rs1974,%rs1962,%rs1971;
}
	// end inline asm
	ld.shared.u16 	%rs1978, [%r209+254];
	// begin inline asm
	{mul.f16 %rs1977,%rs1978,%rs1397;
}
	// end inline asm
	// begin inline asm
	{add.f16 %rs1980,%rs1968,%rs1977;
}
	// end inline asm
	ld.shared.u16 	%rs1984, [%r209+384];
	// begin inline asm
	{mul.f16 %rs1983,%rs1984,%rs1409;
}
	// end inline asm
	// begin inline asm
	{add.f16 %rs1986,%rs1974,%rs1983;
}
	// end inline asm
	ld.shared.u16 	%rs1990, [%r209+512];
	// begin inline asm
	{mul.f16 %rs1989,%rs1990,%rs1409;
}
	// end inline asm
	// begin inline asm
	{add.f16 %rs1992,%rs1980,%rs1989;
}
	// end inline asm
	ld.shared.u16 	%rs1996, [%r209+386];
	// begin inline asm
	{mul.f16 %rs1995,%rs1996,%rs1421;
}
	// end inline asm
	// begin inline asm
	{add.f16 %rs1998,%rs1986,%rs1995;
}
	// end inline asm
	ld.shared.u16 	%rs2002, [%r209+514];
	// begin inline asm
	{mul.f16 %rs2001,%rs2002,%rs1421;
}
	// end inline asm
	// begin inline asm
	{add.f16 %rs2004,%rs1992,%rs2001;
}
	// end inline asm
	ld.shared.u16 	%rs2008, [%r209+388];
	// begin inline asm
	{mul.f16 %rs2007,%rs2008,%rs1433;
}
	// end inline asm
	// begin inline asm
	{add.f16 %rs2010,%rs1998,%rs2007;
}
	// end inline asm
	ld.shared.u16 	%rs2014, [%r209+516];
	// begin inline asm
	{mul.f16 %rs2013,%rs2014,%rs1433;
}
	// end inline asm
	// begin inline asm
	{add.f16 %rs2016,%rs2004,%rs2013;
}
	// end inline asm
	ld.shared.u16 	%rs2020, [%r209+390];
	// begin inline asm
	{mul.f16 %rs2019,%rs2020,%rs1445;
}
	// end inline asm
	// begin inline asm
	{add.f16 %rs2022,%rs2010,%rs2019;
}
	// end inline asm
	ld.shared.u16 	%rs2026, [%r209+518];
	// begin inline asm
	{mul.f16 %rs2025,%rs2026,%rs1445;
}
	// end inline asm
	// begin inline asm
	{add.f16 %rs2028,%rs2016,%rs2025;
}
	// end inline asm
	ld.shared.u16 	%rs2032, [%r209+392];
	// begin inline asm
	{mul.f16 %rs2031,%rs2032,%rs1457;
}
	// end inline asm
	// begin inline asm
	{add.f16 %rs2034,%rs2022,%rs2031;
}
	// end inline asm
	ld.shared.u16 	%rs2038, [%r209+520];
	// begin inline asm
	{mul.f16 %rs2037,%rs2038,%rs1457;
}
	// end inline asm
	// begin inline asm
	{add.f16 %rs2040,%rs2028,%rs2037;
}
	// end inline asm
	ld.shared.u16 	%rs2044, [%r209+394];
	// begin inline asm
	{mul.f16 %rs2043,%rs2044,%rs1469;
}
	// end inline asm
	// begin inline asm
	{add.f16 %rs2046,%rs2034,%rs2043;
}
	// end inline asm
	ld.shared.u16 	%rs2050, [%r209+522];
	// begin inline asm
	{mul.f16 %rs2049,%rs2050,%rs1469;
}
	// end inline asm
	// begin inline asm
	{add.f16 %rs2052,%rs2040,%rs2049;
}
	// end inline asm
	ld.shared.u16 	%rs2056, [%r209+396];
	// begin inline asm
	{mul.f16 %rs2055,%rs2056,%rs1481;
}
	// end inline asm
	// begin inline asm
	{add.f16 %rs2058,%rs2046,%rs2055;
}
	// end inline asm
	ld.shared.u16 	%rs2062, [%r209+524];
	// begin inline asm
	{mul.f16 %rs2061,%rs2062,%rs1481;
}
	// end inline asm
	// begin inline asm
	{add.f16 %rs2064,%rs2052,%rs2061;
}
	// end inline asm
	ld.shared.u16 	%rs2068, [%r209+398];
	// begin inline asm
	{mul.f16 %rs2067,%rs2068,%rs1493;
}
	// end inline asm
	// begin inline asm
	{add.f16 %rs2070,%rs2058,%rs2067;
}
	// end inline asm
	ld.shared.u16 	%rs2074, [%r209+526];
	// begin inline asm
	{mul.f16 %rs2073,%rs2074,%rs1493;
}
	// end inline asm
	// begin inline asm
	{add.f16 %rs2076,%rs2064,%rs2073;
}
	// end inline asm
	ld.shared.u16 	%rs2080, [%r209+400];
	// begin inline asm
	{mul.f16 %rs2079,%rs2080,%rs1505;
}
	// end inline asm
	// begin inline asm
	{add.f16 %rs2082,%rs2070,%rs2079;
}
	// end inline asm
	ld.shared.u16 	%rs2086, [%r209+528];
	// begin inline asm
	{mul.f16 %rs2085,%rs2086,%rs1505;
}
	// end inline asm
	// begin inline asm
	{add.f16 %rs2088,%rs2076,%rs2085;
}
	// end inline asm
	ld.shared.u16 	%rs2092, [%r209+402];
	// begin inline asm
	{mul.f16 %rs2091,%rs2092,%rs1517;
}
	// end inline asm
	// begin inline asm
	{add.f16 %rs2094,%rs2082,%rs2091;
}
	// end inline asm
	ld.shared.u16 	%rs2098, [%r209+530];
	// begin inline asm
	{mul.f16 %rs2097,%rs2098,%rs1517;
}
	// end inline asm
	// begin inline asm
	{add.f16 %rs2100,%rs2088,%rs2097;
}
	// end inline asm
	ld.shared.u16 	%rs2104, [%r209+404];
	// begin inline asm
	{mul.f16 %rs2103,%rs2104,%rs1529;
}
	// end inline asm
	// begin inline asm
	{add.f16 %rs2106,%rs2094,%rs2103;
}
	// end inline asm
	ld.shared.u16 	%rs2110, [%r209+532];
	// begin inline asm
	{mul.f16 %rs2109,%rs2110,%rs1529;
}
	// end inline asm
	// begin inline asm
	{add.f16 %rs2112,%rs2100,%rs2109;
}
	// end inline asm
	ld.shared.u16 	%rs2116, [%r209+406];
	// begin inline asm
	{mul.f16 %rs2115,%rs2116,%rs1541;
}
	// end inline asm
	// begin inline asm
	{add.f16 %rs2118,%rs2106,%rs2115;
}
	// end inline asm
	ld.shared.u16 	%rs2122, [%r209+534];
	// begin inline asm
	{mul.f16 %rs2121,%rs2122,%rs1541;
}
	// end inline asm
	// begin inline asm
	{add.f16 %rs2124,%rs2112,%rs2121;
}
	// end inline asm
	ld.shared.u16 	%rs2128, [%r209+408];
	// begin inline asm
	{mul.f16 %rs2127,%rs2128,%rs1553;
}
	// end inline asm
	// begin inline asm
	{add.f16 %rs2130,%rs2118,%rs2127;
}
	// end inline asm
	ld.shared.u16 	%rs2134, [%r209+536];
	// begin inline asm
	{mul.f16 %rs2133,%rs2134,%rs1553;
}
	// end inline asm
	// begin inline asm
	{add.f16 %rs2136,%rs2124,%rs2133;
}
	// end inline asm
	ld.shared.u16 	%rs2140, [%r209+410];
	// begin inline asm
	{mul.f16 %rs2139,%rs2140,%rs1565;
}
	// end inline asm
	// begin inline asm
	{add.f16 %rs2142,%rs2130,%rs2139;
}
	// end inline asm
	ld.shared.u16 	%rs2146, [%r209+538];
	// begin inline asm
	{mul.f16 %rs2145,%rs2146,%rs1565;
}
	// end inline asm
	// begin inline asm
	{add.f16 %rs2148,%rs2136,%rs2145;
}
	// end inline asm
	ld.shared.u16 	%rs2152, [%r209+412];
	// begin inline asm
	{mul.f16 %rs2151,%rs2152,%rs1577;
}
	// end inline asm
	// begin inline asm
	{add.f16 %rs2154,%rs2142,%rs2151;
}
	// end inline asm
	ld.shared.u16 	%rs2158, [%r209+540];
	// begin inline asm
	{mul.f16 %rs2157,%rs2158,%rs1577;
}
	// end inline asm
	// begin inline asm
	{add.f16 %rs2160,%rs2148,%rs2157;
}
	// end inline asm
	ld.shared.u16 	%rs2164, [%r209+414];
	// begin inline asm
	{mul.f16 %rs2163,%rs2164,%rs1589;
}
	// end inline asm
	// begin inline asm
	{add.f16 %rs2166,%rs2154,%rs2163;
}
	// end inline asm
	ld.shared.u16 	%rs2170, [%r209+542];
	// begin inline asm
	{mul.f16 %rs2169,%rs2170,%rs1589;
}
	// end inline asm
	// begin inline asm
	{add.f16 %rs2172,%rs2160,%rs2169;
}
	// end inline asm
	ld.shared.u16 	%rs2176, [%r209+672];
	// begin inline asm
	{mul.f16 %rs2175,%rs2176,%rs1601;
}
	// end inline asm
	// begin inline asm
	{add.f16 %rs2178,%rs2166,%rs2175;
}
	// end inline asm
	ld.shared.u16 	%rs2182, [%r209+800];
	// begin inline asm
	{mul.f16 %rs2181,%rs2182,%rs1601;
}
	// end inline asm
	// begin inline asm
	{add.f16 %rs2184,%rs2172,%rs2181;
}
	// end inline asm
	ld.shared.u16 	%rs2188, [%r209+674];
	// begin inline asm
	{mul.f16 %rs2187,%rs2188,%rs1613;
}
	// end inline asm
	// begin inline asm
	{add.f16 %rs2190,%rs2178,%rs2187;
}
	// end inline asm
	ld.shared.u16 	%rs2194, [%r209+802];
	// begin inline asm
	{mul.f16 %rs2193,%rs2194,%rs1613;
}
	// end inline asm
	// begin inline asm
	{add.f16 %rs2196,%rs2184,%rs2193;
}
	// end inline asm
	ld.shared.u16 	%rs2200, [%r209+676];
	// begin inline asm
	{mul.f16 %rs2199,%rs2200,%rs1625;
}
	// end inline asm
	// begin inline asm
	{add.f16 %rs2202,%rs2190,%rs2199;
}
	// end inline asm
	ld.shared.u16 	%rs2206, [%r209+804];
	// begin inline asm
	{mul.f16 %rs2205,%rs2206,%rs1625;
}
	// end inline asm
	// begin inline asm
	{add.f16 %rs2208,%rs2196,%rs2205;
}
	// end inline asm
	ld.shared.u16 	%rs2212, [%r209+678];
	// begin inline asm
	{mul.f16 %rs2211,%rs2212,%rs1637;
}
	// end inline asm
	// begin inline asm
	{add.f16 %rs2214,%rs2202,%rs2211;
}
	// end inline asm
	ld.shared.u16 	%rs2218, [%r209+806];
	// begin inline asm
	{mul.f16 %rs2217,%rs2218,%rs1637;
}
	// end inline asm
	// begin inline asm
	{add.f16 %rs2220,%rs2208,%rs2217;
}
	// end inline asm
	ld.shared.u16 	%rs2224, [%r209+680];
	// begin inline asm
	{mul.f16 %rs2223,%rs2224,%rs1649;
}
	// end inline asm
	// begin inline asm
	{add.f16 %rs2226,%rs2214,%rs2223;
}
	// end inline asm
	ld.shared.u16 	%rs2230, [%r209+808];
	// begin inline asm
	{mul.f16 %rs2229,%rs2230,%rs1649;
}
	// end inline asm
	// begin inline asm
	{add.f16 %rs2232,%rs2220,%rs2229;
}
	// end inline asm
	ld.shared.u16 	%rs2236, [%r209+682];
	// begin inline asm
	{mul.f16 %rs2235,%rs2236,%rs1661;
}
	// end inline asm
	// begin inline asm
	{add.f16 %rs2238,%rs2226,%rs2235;
}
	// end inline asm
	ld.shared.u16 	%rs2242, [%r209+810];
	// begin inline asm
	{mul.f16 %rs2241,%rs2242,%rs1661;
}
	// end inline asm
	// begin inline asm
	{add.f16 %rs2244,%rs2232,%rs2241;
}
	// end inline asm
	ld.shared.u16 	%rs2248, [%r209+684];
	// begin inline asm
	{mul.f16 %rs2247,%rs2248,%rs1673;
}
	// end inline asm
	// begin inline asm
	{add.f16 %rs2250,%rs2238,%rs2247;
}
	// end inline asm
	ld.shared.u16 	%rs2254, [%r209+812];
	// begin inline asm
	{mul.f16 %rs2253,%rs2254,%rs1673;
}
	// end inline asm
	// begin inline asm
	{add.f16 %rs2256,%rs2244,%rs2253;
}
	// end inline asm
	ld.shared.u16 	%rs2260, [%r209+686];
	// begin inline asm
	{mul.f16 %rs2259,%rs2260,%rs1685;
}
	// end inline asm
	// begin inline asm
	{add.f16 %rs2262,%rs2250,%rs2259;
}
	// end inline asm
	ld.shared.u16 	%rs2266, [%r209+814];
	// begin inline asm
	{mul.f16 %rs2265,%rs2266,%rs1685;
}
	// end inline asm
	// begin inline asm
	{add.f16 %rs2268,%rs2256,%rs2265;
}
	// end inline asm
	ld.shared.u16 	%rs2272, [%r209+688];
	// begin inline asm
	{mul.f16 %rs2271,%rs2272,%rs1697;
}
	// end inline asm
	// begin inline asm
	{add.f16 %rs2274,%rs2262,%rs2271;
}
	// end inline asm
	ld.shared.u16 	%rs2278, [%r209+816];
	// begin inline asm
	{mul.f16 %rs2277,%rs2278,%rs1697;
}
	// end inline asm
	// begin inline asm
	{add.f16 %rs2280,%rs2268,%rs2277;
}
	// end inline asm
	ld.shared.u16 	%rs2284, [%r209+690];
	// begin inline asm
	{mul.f16 %rs2283,%rs2284,%rs1709;
}
	// end inline asm
	// begin inline asm
	{add.f16 %rs2286,%rs2274,%rs2283;
}
	// end inline asm
	ld.shared.u16 	%rs2290, [%r209+818];
	// begin inline asm
	{mul.f16 %rs2289,%rs2290,%rs1709;
}
	// end inline asm
	// begin inline asm
	{add.f16 %rs2292,%rs2280,%rs2289;
}
	// end inline asm
	ld.shared.u16 	%rs2296, [%r209+692];
	// begin inline asm
	{mul.f16 %rs2295,%rs2296,%rs1721;
}
	// end inline asm
	// begin inline asm
	{add.f16 %rs2298,%rs2286,%rs2295;
}
	// end inline asm
	ld.shared.u16 	%rs2302, [%r209+820];
	// begin inline asm
	{mul.f16 %rs2301,%rs2302,%rs1721;
}
	// end inline asm
	// begin inline asm
	{add.f16 %rs2304,%rs2292,%rs2301;
}
	// end inline asm
	ld.shared.u16 	%rs2308, [%r209+694];
	// begin inline asm
	{mul.f16 %rs2307,%rs2308,%rs1733;
}
	// end inline asm
	// begin inline asm
	{add.f16 %rs2310,%rs2298,%rs2307;
}
	// end inline asm
	ld.shared.u16 	%rs2314, [%r209+822];
	// begin inline asm
	{mul.f16 %rs2313,%rs2314,%rs1733;
}
	// end inline asm
	// begin inline asm
	{add.f16 %rs2316,%rs2304,%rs2313;
}
	// end inline asm
	ld.shared.u16 	%rs2320, [%r209+696];
	// begin inline asm
	{mul.f16 %rs2319,%rs2320,%rs1745;
}
	// end inline asm
	// begin inline asm
	{add.f16 %rs2322,%rs2310,%rs2319;
}
	// end inline asm
	ld.shared.u16 	%rs2326, [%r209+824];
	// begin inline asm
	{mul.f16 %rs2325,%rs2326,%rs1745;
}
	// end inline asm
	// begin inline asm
	{add.f16 %rs2328,%rs2316,%rs2325;
}
	// end inline asm
	ld.shared.u16 	%rs2332, [%r209+698];
	// begin inline asm
	{mul.f16 %rs2331,%rs2332,%rs1757;
}
	// end inline asm
	// begin inline asm
	{add.f16 %rs2334,%rs2322,%rs2331;
}
	// end inline asm
	ld.shared.u16 	%rs2338, [%r209+826];
	// begin inline asm
	{mul.f16 %rs2337,%rs2338,%rs1757;
}
	// end inline asm
	// begin inline asm
	{add.f16 %rs2340,%rs2328,%rs2337;
}
	// end inline asm
	ld.shared.u16 	%rs2344, [%r209+700];
	// begin inline asm
	{mul.f16 %rs2343,%rs2344,%rs1769;
}
	// end inline asm
	// begin inline asm
	{add.f16 %rs2346,%rs2334,%rs2343;
}
	// end inline asm
	ld.shared.u16 	%rs2350, [%r209+828];
	// begin inline asm
	{mul.f16 %rs2349,%rs2350,%rs1769;
}
	// end inline asm
	// begin inline asm
	{add.f16 %rs2352,%rs2340,%rs2349;
}
	// end inline asm
	ld.shared.u16 	%rs2356, [%r209+702];
	// begin inline asm
	{mul.f16 %rs2355,%rs2356,%rs1781;
}
	// end inline asm
	// begin inline asm
	{add.f16 %rs2358,%rs2346,%rs2355;
}
	// end inline asm
	ld.shared.u16 	%rs2362, [%r209+830];
	// begin inline asm
	{mul.f16 %rs2361,%rs2362,%rs1781;
}
	// end inline asm
	// begin inline asm
	{add.f16 %rs2364,%rs2352,%rs2361;
}
	// end inline asm
	ld.shared.u16 	%rs2369, [%r214+1024];
	// begin inline asm
	{mul.f16 %rs2367,%rs640,%rs2369;
}
	// end inline asm
	// begin inline asm
	{add.f16 %rs2370,%rs1782,%rs2367;
}
	// end inline asm
	// begin inline asm
	{mul.f16 %rs2373,%rs646,%rs2369;
}
	// end inline asm
	// begin inline asm
	{add.f16 %rs2376,%rs1788,%rs2373;
}
	// end inline asm
	ld.shared.u16 	%rs2381, [%r214+1056];
	// begin inline asm
	{mul.f16 %rs2379,%rs652,%rs2381;
}
	// end inline asm
	// begin inline asm
	{add.f16 %rs2382,%rs2370,%rs2379;
}
	// end inline asm
	// begin inline asm
	{mul.f16 %rs2385,%rs658,%rs2381;
}
	// end inline asm
	// begin inline asm
	{add.f16 %rs2388,%rs2376,%rs2385;
}
	// end inline asm
	ld.shared.u16 	%rs2393, [%r214+1088];
	// begin inline asm
	{mul.f16 %rs2391,%rs664,%rs2393;
}
	// end inline asm
	// begin inline asm
	{add.f16 %rs2394,%rs2382,%rs2391;
}
	// end inline asm
	// begin inline asm
	{mul.f16 %rs2397,%rs670,%rs2393;
}
	// end inline asm
	// begin inline asm
	{add.f16 %rs2400,%rs2388,%rs2397;
}
	// end inline asm
	ld.shared.u16 	%rs2405, [%r214+1120];
	// begin inline asm
	{mul.f16 %rs2403,%rs676,%rs2405;
}
	// end inline asm
	// begin inline asm
	{add.f16 %rs2406,%rs2394,%rs2403;
}
	// end inline asm
	// begin inline asm
	{mul.f16 %rs2409,%rs682,%rs2405;
}
	// end inline asm
	// begin inline asm
	{add.f16 %rs2412,%rs2400,%rs2409;
}
	// end inline asm
	ld.shared.u16 	%rs2417, [%r214+1152];
	// begin inline asm
	{mul.f16 %rs2415,%rs688,%rs2417;
}
	// end inline asm
	// begin inline asm
	{add.f16 %rs2418,%rs2406,%rs2415;
}
	// end inline asm
	// begin inline asm
	{mul.f16 %rs2421,%rs694,%rs2417;
}
	// end inline asm
	// begin inline asm
	{add.f16 %rs2424,%rs2412,%rs2421;
}
	// end inline asm
	ld.shared.u16 	%rs2429, [%r214+1184];
	// begin inline asm
	{mul.f16 %rs2427,%rs700,%rs2429;
}
	// end inline asm
	// begin inline asm
	{add.f16 %rs2430,%rs2418,%rs2427;
}
	// end inline asm
	// begin inline asm
	{mul.f16 %rs2433,%rs706,%rs2429;
}
	// end inline asm
	// begin inline asm
	{add.f16 %rs2436,%rs2424,%rs2433;
}
	// end inline asm
	ld.shared.u16 	%rs2441, [%r214+1216];
	// begin inline asm
	{mul.f16 %rs2439,%rs712,%rs2441;
}
	// end inline asm
	// begin inline asm
	{add.f16 %rs2442,%rs2430,%rs2439;
}
	// end inline asm
	// begin inline asm
	{mul.f16 %rs2445,%rs718,%rs2441;
}
	// end inline asm
	// begin inline asm
	{add.f16 %rs2448,%rs2436,%rs2445;
}
	// end inline asm
	ld.shared.u16 	%rs2453, [%r214+1248];
	// begin inline asm
	{mul.f16 %rs2451,%rs724,%rs2453;
}
	// end inline asm
	// begin inline asm
	{add.f16 %rs2454,%rs2442,%rs2451;
}
	// end inline asm
	// begin inline asm
	{mul.f16 %rs2457,%rs730,%rs2453;
}
	// end inline asm
	// begin inline asm
	{add.f16 %rs2460,%rs2448,%rs2457;
}
	// end inline asm
	ld.shared.u16 	%rs2465, [%r214+1280];
	// begin inline asm
	{mul.f16 %rs2463,%rs736,%rs2465;
}
	// end inline asm
	// begin inline asm
	{add.f16 %rs2466,%rs2454,%rs2463;
}
	// end inline asm
	// begin inline asm
	{mul.f16 %rs2469,%rs742,%rs2465;
}
	// end inline asm
	// begin inline asm
	{add.f16 %rs2472,%rs2460,%rs2469;
}
	// end inline asm
	ld.shared.u16 	%rs2477, [%r214+1312];
	// begin inline asm
	{mul.f16 %rs2475,%rs748,%rs2477;
}
	// end inline asm
	// begin inline asm
	{add.f16 %rs2478,%rs2466,%rs2475;
}
	// end inline asm
	// begin inline asm
	{mul.f16 %rs2481,%rs754,%rs2477;
}
	// end inline asm
	// begin inline asm
	{add.f16 %rs2484,%rs2472,%rs2481;
}
	// end inline asm
	ld.shared.u16 	%rs2489, [%r214+1344];
	// begin inline asm
	{mul.f16 %rs2487,%rs760,%rs2489;
}
	// end inline asm
	// begin inline asm
	{add.f16 %rs2490,%rs2478,%rs2487;
}
	// end inline asm
	// begin inline asm
	{mul.f16 %rs2493,%rs766,%rs2489;
}
	// end inline asm
	// begin inline asm
	{add.f16 %rs2496,%rs2484,%rs2493;
}
	// end inline asm
	ld.shared.u16 	%rs2501, [%r214+1376];
	// begin inline asm
	{mul.f16 %rs2499,%rs772,%rs2501;
}
	// end inline asm
	// begin inline asm
	{add.f16 %rs2502,%rs2490,%rs2499;
}
	// end inline asm
	// begin inline asm
	{mul.f16 %rs2505,%rs778,%rs2501;
}
	// end inline asm
	// begin inline asm
	{add.f16 %rs2508,%rs2496,%rs2505;
}
	// end inline asm
	ld.shared.u16 	%rs2513, [%r214+1408];
	// begin inline asm
	{mul.f16 %rs2511,%rs784,%rs2513;
}
	// end inline asm
	// begin inline asm
	{add.f16 %rs2514,%rs2502,%rs2511;
}
	// end inline asm
	// begin inline asm
	{mul.f16 %rs2517,%rs790,%rs2513;
}
	// end inline asm
	// begin inline asm
	{add.f16 %rs2520,%rs2508,%rs2517;
}
	// end inline asm
	ld.shared.u16 	%rs2525, [%r214+1440];
	// begin inline asm
	{mul.f16 %rs2523,%rs796,%rs2525;
}
	// end inline asm
	// begin inline asm
	{add.f16 %rs2526,%rs2514,%rs2523;
}
	// end inline asm
	// begin inline asm
	{mul.f16 %rs2529,%rs802,%rs2525;
}
	// end inline asm
	// begin inline asm
	{add.f16 %rs2532,%rs2520,%rs2529;
}
	// end inline asm
	ld.shared.u16 	%rs2537, [%r214+1472];
	// begin inline asm
	{mul.f16 %rs2535,%rs808,%rs2537;
}
	// end inline asm
	// begin inline asm
	{add.f16 %rs2538,%rs2526,%rs2535;
}
	// end inline asm
	// begin inline asm
	{mul.f16 %rs2541,%rs814,%rs2537;
}
	// end inline asm
	// begin inline asm
	{add.f16 %rs2544,%rs2532,%rs2541;
}
	// end inline asm
	ld.shared.u16 	%rs2549, [%r214+1504];
	// begin inline asm
	{mul.f16 %rs2547,%rs820,%rs2549;
}
	// end inline asm
	// begin inline asm
	{add.f16 %rs2550,%rs2538,%rs2547;
}
	// end inline asm
	// begin inline asm
	{mul.f16 %rs2553,%rs826,%rs2549;
}
	// end inline asm
	// begin inline asm
	{add.f16 %rs2556,%rs2544,%rs2553;
}
	// end inline asm
	ld.shared.u16 	%rs2561, [%r214+2560];
	// begin inline asm
	{mul.f16 %rs2559,%rs832,%rs2561;
}
	// end inline asm
	// begin inline asm
	{add.f16 %rs2562,%rs2550,%rs2559;
}
	// end inline asm
	// begin inline asm
	{mul.f16 %rs2565,%rs838,%rs2561;
}
	// end inline asm
	// begin inline asm
	{add.f16 %rs2568,%rs2556,%rs2565;
}
	// end inline asm
	ld.shared.u16 	%rs2573, [%r214+2592];
	// begin inline asm
	{mul.f16 %rs2571,%rs844,%rs2573;
}
	// end inline asm
	// begin inline asm
	{add.f16 %rs2574,%rs2562,%rs2571;
}
	// end inline asm
	// begin inline asm
	{mul.f16 %rs2577,%rs850,%rs2573;
}
	// end inline asm
	// begin inline asm
	{add.f16 %rs2580,%rs2568,%rs2577;
}
	// end inline asm
	ld.shared.u16 	%rs2585, [%r214+2624];
	// begin inline asm
	{mul.f16 %rs2583,%rs856,%rs2585;
}
	// end inline asm
	// begin inline asm
	{add.f16 %rs2586,%rs2574,%rs2583;
}
	// end inline asm
	// begin inline asm
	{mul.f16 %rs2589,%rs862,%rs2585;
}
	// end inline asm
	// begin inline asm
	{add.f16 %rs2592,%rs2580,%rs2589;
}
	// end inline asm
	ld.shared.u16 	%rs2597, [%r214+2656];
	// begin inline asm
	{mul.f16 %rs2595,%rs868,%rs2597;
}
	// end inline asm
	// begin inline asm
	{add.f16 %rs2598,%rs2586,%rs2595;
}
	// end inline asm
	// begin inline asm
	{mul.f16 %rs2601,%rs874,%rs2597;
}
	// end inline asm
	// begin inline asm
	{add.f16 %rs2604,%rs2592,%rs2601;
}
	// end inline asm
	ld.shared.u16 	%rs2609, [%r214+2688];
	// begin inline asm
	{mul.f16 %rs2607,%rs880,%rs2609;
}
	// end inline asm
	// begin inline asm
	{add.f16 %rs2610,%rs2598,%rs2607;
}
	// end inline asm
	// begin inline asm
	{mul.f16 %rs2613,%rs886,%rs2609;
}
	// end inline asm
	// begin inline asm
	{add.f16 %rs2616,%rs2604,%rs2613;
}
	// end inline asm
	ld.shared.u16 	%rs2621, [%r214+2720];
	// begin inline asm
	{mul.f16 %rs2619,%rs892,%rs2621;
}
	// end inline asm
	// begin inline asm
	{add.f16 %rs2622,%rs2610,%rs2619;
}
	// end inline asm
	// begin inline asm
	{mul.f16 %rs2625,%rs898,%rs2621;
}
	// end inline asm
	// begin inline asm
	{add.f16 %rs2628,%rs2616,%rs2625;
}
	// end inline asm
	ld.shared.u16 	%rs2633, [%r214+2752];
	// begin inline asm
	{mul.f16 %rs2631,%rs904,%rs2633;
}
	// end inline asm
	// begin inline asm
	{add.f16 %rs2634,%rs2622,%rs2631;
}
	// end inline asm
	// begin inline asm
	{mul.f16 %rs2637,%rs910,%rs2633;
}
	// end inline asm
	// begin inline asm
	{add.f16 %rs2640,%rs2628,%rs2637;
}
	// end inline asm
	ld.shared.u16 	%rs2645, [%r214+2784];
	// begin inline asm
	{mul.f16 %rs2643,%rs916,%rs2645;
}
	// end inline asm
	// begin inline asm
	{add.f16 %rs2646,%rs2634,%rs2643;
}
	// end inline asm
	// begin inline asm
	{mul.f16 %rs2649,%rs922,%rs2645;
}
	// end inline asm
	// begin inline asm
	{add.f16 %rs2652,%rs2640,%rs2649;
}
	// end inline asm
	ld.shared.u16 	%rs2657, [%r214+2816];
	// begin inline asm
	{mul.f16 %rs2655,%rs928,%rs2657;
}
	// end inline asm
	// begin inline asm
	{add.f16 %rs2658,%rs2646,%rs2655;
}
	// end inline asm
	// begin inline asm
	{mul.f16 %rs2661,%rs934,%rs2657;
}
	// end inline asm
	// begin inline asm
	{add.f16 %rs2664,%rs2652,%rs2661;
}
	// end inline asm
	ld.shared.u16 	%rs2669, [%r214+2848];
	// begin inline asm
	{mul.f16 %rs2667,%rs940,%rs2669;
}
	// end inline asm
	// begin inline asm
	{add.f16 %rs2670,%rs2658,%rs2667;
}
	// end inline asm
	// begin inline asm
	{mul.f16 %rs2673,%rs946,%rs2669;
}
	// end inline asm
	// begin inline asm
	{add.f16 %rs2676,%rs2664,%rs2673;
}
	// end inline asm
	ld.shared.u16 	%rs2681, [%r214+2880];
	// begin inline asm
	{mul.f16 %rs2679,%rs952,%rs2681;
}
	// end inline asm
	// begin inline asm
	{add.f16 %rs2682,%rs2670,%rs2679;
}
	// end inline asm
	// begin inline asm
	{mul.f16 %rs2685,%rs958,%rs2681;
}
	// end inline asm
	// begin inline asm
	{add.f16 %rs2688,%rs2676,%rs2685;
}
	// end inline asm
	ld.shared.u16 	%rs2693, [%r214+2912];
	// begin inline asm
	{mul.f16 %rs2691,%rs964,%rs2693;
}
	// end inline asm
	// begin inline asm
	{add.f16 %rs2694,%rs2682,%rs2691;
}
	// end inline asm
	// begin inline asm
	{mul.f16 %rs2697,%rs970,%rs2693;
}
	// end inline asm
	// begin inline asm
	{add.f16 %rs2700,%rs2688,%rs2697;
}
	// end inline asm
	ld.shared.u16 	%rs2705, [%r214+2944];
	// begin inline asm
	{mul.f16 %rs2703,%rs976,%rs2705;
}
	// end inline asm
	// begin inline asm
	{add.f16 %rs2706,%rs2694,%rs2703;
}
	// end inline asm
	// begin inline asm
	{mul.f16 %rs2709,%rs982,%rs2705;
}
	// end inline asm
	// begin inline asm
	{add.f16 %rs2712,%rs2700,%rs2709;
}
	// end inline asm
	ld.shared.u16 	%rs2717, [%r214+2976];
	// begin inline asm
	{mul.f16 %rs2715,%rs988,%rs2717;
}
	// end inline asm
	// begin inline asm
	{add.f16 %rs2718,%rs2706,%rs2715;
}
	// end inline asm
	// begin inline asm
	{mul.f16 %rs2721,%rs994,%rs2717;
}
	// end inline asm
	// begin inline asm
	{add.f16 %rs2724,%rs2712,%rs2721;
}
	// end inline asm
	ld.shared.u16 	%rs2729, [%r214+3008];
	// begin inline asm
	{mul.f16 %rs2727,%rs1000,%rs2729;
}
	// end inline asm
	// begin inline asm
	{add.f16 %rs2730,%rs2718,%rs2727;
}
	// end inline asm
	// begin inline asm
	{mul.f16 %rs2733,%rs1006,%rs2729;
}
	// end inline asm
	// begin inline asm
	{add.f16 %rs2736,%rs2724,%rs2733;
}
	// end inline asm
	ld.shared.u16 	%rs2741, [%r214+3040];
	// begin inline asm
	{mul.f16 %rs2739,%rs1012,%rs2741;
}
	// end inline asm
	// begin inline asm
	{add.f16 %rs2742,%rs2730,%rs2739;
}
	// end inline asm
	// begin inline asm
	{mul.f16 %rs2745,%rs1018,%rs2741;
}
	// end inline asm
	// begin inline asm
	{add.f16 %rs2748,%rs2736,%rs2745;
}
	// end inline asm
	ld.shared.u16 	%rs2753, [%r214+4096];
	// begin inline asm
	{mul.f16 %rs2751,%rs1024,%rs2753;
}
	// end inline asm
	// begin inline asm
	{add.f16 %rs2754,%rs2742,%rs2751;
}
	// end inline asm
	// begin inline asm
	{mul.f16 %rs2757,%rs1030,%rs2753;
}
	// end inline asm
	// begin inline asm
	{add.f16 %rs2760,%rs2748,%rs2757;
}
	// end inline asm
	ld.shared.u16 	%rs2765, [%r214+4128];
	// begin inline asm
	{mul.f16 %rs2763,%rs1036,%rs2765;
}
	// end inline asm
	// begin inline asm
	{add.f16 %rs2766,%rs2754,%rs2763;
}
	// end inline asm
	// begin inline asm
	{mul.f16 %rs2769,%rs1042,%rs2765;
}
	// end inline asm
	// begin inline asm
	{add.f16 %rs2772,%rs2760,%rs2769;
}
	// end inline asm
	ld.shared.u16 	%rs2777, [%r214+4160];
	// begin inline asm
	{mul.f16 %rs2775,%rs1048,%rs2777;
}
	// end inline asm
	// begin inline asm
	{add.f16 %rs2778,%rs2766,%rs2775;
}
	// end inline asm
	// begin inline asm
	{mul.f16 %rs2781,%rs1054,%rs2777;
}
	// end inline asm
	// begin inline asm
	{add.f16 %rs2784,%rs2772,%rs2781;
}
	// end inline asm
	ld.shared.u16 	%rs2789, [%r214+4192];
	// begin inline asm
	{mul.f16 %rs2787,%rs1060,%rs2789;
}
	// end inline asm
	// begin inline asm
	{add.f16 %rs2790,%rs2778,%rs2787;
}
	// end inline asm
	// begin inline asm
	{mul.f16 %rs2793,%rs1066,%rs2789;
}
	// end inline asm
	// begin inline asm
	{add.f16 %rs2796,%rs2784,%rs2793;
}
	// end inline asm
	ld.shared.u16 	%rs2801, [%r214+4224];
	// begin inline asm
	{mul.f16 %rs2799,%rs1072,%rs2801;
}
	// end inline asm
	// begin inline asm
	{add.f16 %rs2802,%rs2790,%rs2799;
}
	// end inline asm
	// begin inline asm
	{mul.f16 %rs2805,%rs1078,%rs2801;
}
	// end inline asm
	// begin inline asm
	{add.f16 %rs2808,%rs2796,%rs2805;
}
	// end inline asm
	ld.shared.u16 	%rs2813, [%r214+4256];
	// begin inline asm
	{mul.f16 %rs2811,%rs1084,%rs2813;
}
	// end inline asm
	// begin inline asm
	{add.f16 %rs2814,%rs2802,%rs2811;
}
	// end inline asm
	// begin inline asm
	{mul.f16 %rs2817,%rs1090,%rs2813;
}
	// end inline asm
	// begin inline asm
	{add.f16 %rs2820,%rs2808,%rs2817;
}
	// end inline asm
	ld.shared.u16 	%rs2825, [%r214+4288];
	// begin inline asm
	{mul.f16 %rs2823,%rs1096,%rs2825;
}
	// end inline asm
	// begin inline asm
	{add.f16 %rs2826,%rs2814,%rs2823;
}
	// end inline asm
	// begin inline asm
	{mul.f16 %rs2829,%rs1102,%rs2825;
}
	// end inline asm
	// begin inline asm
	{add.f16 %rs2832,%rs2820,%rs2829;
}
	// end inline asm
	ld.shared.u16 	%rs2837, [%r214+4320];
	// begin inline asm
	{mul.f16 %rs2835,%rs1108,%rs2837;
}
	// end inline asm
	// begin inline asm
	{add.f16 %rs2838,%rs2826,%rs2835;
}
	// end inline asm
	// begin inline asm
	{mul.f16 %rs2841,%rs1114,%rs2837;
}
	// end inline asm
	// begin inline asm
	{add.f16 %rs2844,%rs2832,%rs2841;
}
	// end inline asm
	ld.shared.u16 	%rs2849, [%r214+4352];
	// begin inline asm
	{mul.f16 %rs2847,%rs1120,%rs2849;
}
	// end inline asm
	// begin inline asm
	{add.f16 %rs2850,%rs2838,%rs2847;
}
	// end inline asm
	// begin inline asm
	{mul.f16 %rs2853,%rs1126,%rs2849;
}
	// end inline asm
	// begin inline asm
	{add.f16 %rs2856,%rs2844,%rs2853;
}
	// end inline asm
	ld.shared.u16 	%rs2861, [%r214+4384];
	// begin inline asm
	{mul.f16 %rs2859,%rs1132,%rs2861;
}
	// end inline asm
	// begin inline asm
	{add.f16 %rs2862,%rs2850,%rs2859;
}
	// end inline asm
	// begin inline asm
	{mul.f16 %rs2865,%rs1138,%rs2861;
}
	// end inline asm
	// begin inline asm
	{add.f16 %rs2868,%rs2856,%rs2865;
}
	// end inline asm
	ld.shared.u16 	%rs2873, [%r214+4416];
	// begin inline asm
	{mul.f16 %rs2871,%rs1144,%rs2873;
}
	// end inline asm
	// begin inline asm
	{add.f16 %rs2874,%rs2862,%rs2871;
}
	// end inline asm
	// begin inline asm
	{mul.f16 %rs2877,%rs1150,%rs2873;
}
	// end inline asm
	// begin inline asm
	{add.f16 %rs2880,%rs2868,%rs2877;
}
	// end inline asm
	ld.shared.u16 	%rs2885, [%r214+4448];
	// begin inline asm
	{mul.f16 %rs2883,%rs1156,%rs2885;
}
	// end inline asm
	// begin inline asm
	{add.f16 %rs2886,%rs2874,%rs2883;
}
	// end inline asm
	// begin inline asm
	{mul.f16 %rs2889,%rs1162,%rs2885;
}
	// end inline asm
	// begin inline asm
	{add.f16 %rs2892,%rs2880,%rs2889;
}
	// end inline asm
	ld.shared.u16 	%rs2897, [%r214+4480];
	// begin inline asm
	{mul.f16 %rs2895,%rs1168,%rs2897;
}
	// end inline asm
	// begin inline asm
	{add.f16 %rs2898,%rs2886,%rs2895;
}
	// end inline asm
	// begin inline asm
	{mul.f16 %rs2901,%rs1174,%rs2897;
}
	// end inline asm
	// begin inline asm
	{add.f16 %rs2904,%rs2892,%rs2901;
}
	// end inline asm
	ld.shared.u16 	%rs2909, [%r214+4512];
	// begin inline asm
	{mul.f16 %rs2907,%rs1180,%rs2909;
}
	// end inline asm
	// begin inline asm
	{add.f16 %rs2910,%rs2898,%rs2907;
}
	// end inline asm
	// begin inline asm
	{mul.f16 %rs2913,%rs1186,%rs2909;
}
	// end inline asm
	// begin inline asm
	{add.f16 %rs2916,%rs2904,%rs2913;
}
	// end inline asm
	ld.shared.u16 	%rs2921, [%r214+4544];
	// begin inline asm
	{mul.f16 %rs2919,%rs1192,%rs2921;
}
	// end inline asm
	// begin inline asm
	{add.f16 %rs2922,%rs2910,%rs2919;
}
	// end inline asm
	// begin inline asm
	{mul.f16 %rs2925,%rs1198,%rs2921;
}
	// end inline asm
	// begin inline asm
	{add.f16 %rs2928,%rs2916,%rs2925;
}
	// end inline asm
	ld.shared.u16 	%rs2933, [%r214+4576];
	// begin inline asm
	{mul.f16 %rs2931,%rs1204,%rs2933;
}
	// end inline asm
	// begin inline asm
	{add.f16 %rs2934,%rs2922,%rs2931;
}
	// end inline asm
	// begin inline asm
	{mul.f16 %rs2937,%rs1210,%rs2933;
}
	// end inline asm
	// begin inline asm
	{add.f16 %rs2940,%rs2928,%rs2937;
}
	// end inline asm
	// begin inline asm
	{mul.f16 %rs2943,%rs70,%rs2369;
}
	// end inline asm
	// begin inline asm
	{add.f16 %rs2946,%rs2358,%rs2943;
}
	// end inline asm
	ld.shared.u16 	%rs2950, [%r209+256];
	// begin inline asm
	{mul.f16 %rs2949,%rs2950,%rs2369;
}
	// end inline asm
	// begin inline asm
	{add.f16 %rs2952,%rs2364,%rs2949;
}
	// end inline asm
	// begin inline asm
	{mul.f16 %rs2955,%rs82,%rs2381;
}
	// end inline asm
	// begin inline asm
	{add.f16 %rs2958,%rs2946,%rs2955;
}
	// end inline asm
	ld.shared.u16 	%rs2962, [%r209+258];
	// begin inline asm
	{mul.f16 %rs2961,%rs2962,%rs2381;
}
	// end inline asm
	// begin inline asm
	{add.f16 %rs2964,%rs2952,%rs2961;
}
	// end inline asm
	// begin inline asm
	{mul.f16 %rs2967,%rs94,%rs2393;
}
	// end inline asm
	// begin inline asm
	{add.f16 %rs2970,%rs2958,%rs2967;
}
	// end inline asm
	ld.shared.u16 	%rs2974, [%r209+260];
	// begin inline asm
	{mul.f16 %rs2973,%rs2974,%rs2393;
}
	// end inline asm
	// begin inline asm
	{add.f16 %rs2976,%rs2964,%rs2973;
}
	// end inline asm
	// begin inline asm
	{mul.f16 %rs2979,%rs106,%rs2405;
}
	// end inline asm
	// begin inline asm
	{add.f16 %rs2982,%rs2970,%rs2979;
}
	// end inline asm
	ld.shared.u16 	%rs2986, [%r209+262];
	// begin inline asm
	{mul.f16 %rs2985,%rs2986,%rs2405;
}
	// end inline asm
	// begin inline asm
	{add.f16 %rs2988,%rs2976,%rs2985;
}
	// end inline asm
	// begin inline asm
	{mul.f16 %rs2991,%rs118,%rs2417;
}
	// end inline asm
	// begin inline asm
	{add.f16 %rs2994,%rs2982,%rs2991;
}
	// end inline asm
	ld.shared.u16 	%rs2998, [%r209+264];
	// begin inline asm
	{mul.f16 %rs2997,%rs2998,%rs2417;
}
	// end inline asm
	// begin inline asm
	{add.f16 %rs3000,%rs2988,%rs2997;
}
	// end inline asm
	// begin inline asm
	{mul.f16 %rs3003,%rs130,%rs2429;
}
	// end inline asm
	// begin inline asm
	{add.f16 %rs3006,%rs2994,%rs3003;
}
	// end inline asm
	ld.shared.u16 	%rs3010, [%r209+266];
	// begin inline asm
	{mul.f16 %rs3009,%rs3010,%rs2429;
}
	// end inline asm
	// begin inline asm
	{add.f16 %rs3012,%rs3000,%rs3009;
}
	// end inline asm
	// begin inline asm
	{mul.f16 %rs3015,%rs142,%rs2441;
}
	// end inline asm
	// begin inline asm
	{add.f16 %rs3018,%rs3006,%rs3015;
}
	// end inline asm
	ld.shared.u16 	%rs3022, [%r209+268];
	// begin inline asm
	{mul.f16 %rs3021,%rs3022,%rs2441;
}
	// end inline asm
	// begin inline asm
	{add.f16 %rs3024,%rs3012,%rs3021;
}
	// end inline asm
	// begin inline asm
	{mul.f16 %rs3027,%rs154,%rs2453;
}
	// end inline asm
	// begin inline asm
	{add.f16 %rs3030,%rs3018,%rs3027;
}
	// end inline asm
	ld.shared.u16 	%rs3034, [%r209+270];
	// begin inline asm
	{mul.f16 %rs3033,%rs3034,%rs2453;
}
	// end inline asm
	// begin inline asm
	{add.f16 %rs3036,%rs3024,%rs3033;
}
	// end inline asm
	// begin inline asm
	{mul.f16 %rs3039,%rs166,%rs2465;
}
	// end inline asm
	// begin inline asm
	{add.f16 %rs3042,%rs3030,%rs3039;
}
	// end inline asm
	ld.shared.u16 	%rs3046, [%r209+272];
	// begin inline asm
	{mul.f16 %rs3045,%rs3046,%rs2465;
}
	// end inline asm
	// begin inline asm
	{add.f16 %rs3048,%rs3036,%rs3045;
}
	// end inline asm
	// begin inline asm
	{mul.f16 %rs3051,%rs178,%rs2477;
}
	// end inline asm
	// begin inline asm
	{add.f16 %rs3054,%rs3042,%rs3051;
}
	// end inline asm
	ld.shared.u16 	%rs3058, [%r209+274];
	// begin inline asm
	{mul.f16 %rs3057,%rs3058,%rs2477;
}
	// end inline asm
	// begin inline asm
	{add.f16 %rs3060,%rs3048,%rs3057;
}
	// end inline asm
	// begin inline asm
	{mul.f16 %rs3063,%rs190,%rs2489;
}
	// end inline asm
	// begin inline asm
	{add.f16 %rs3066,%rs3054,%rs3063;
}
	// end inline asm
	ld.shared.u16 	%rs3070, [%r209+276];
	// begin inline asm
	{mul.f16 %rs3069,%rs3070,%rs2489;
}
	// end inline asm
	// begin inline asm
	{add.f16 %rs3072,%rs3060,%rs3069;
}
	// end inline asm
	// begin inline asm
	{mul.f16 %rs3075,%rs202,%rs2501;
}
	// end inline asm
	// begin inline asm
	{add.f16 %rs3078,%rs3066,%rs3075;
}
	// end inline asm
	ld.shared.u16 	%rs3082, [%r209+278];
	// begin inline asm
	{mul.f16 %rs3081,%rs3082,%rs2501;
}
	// end inline asm
	// begin inline asm
	{add.f16 %rs3084,%rs3072,%rs3081;
}
	// end inline asm
	// begin inline asm
	{mul.f16 %rs3087,%rs214,%rs2513;
}
	// end inline asm
	// begin inline asm
	{add.f16 %rs3090,%rs3078,%rs3087;
}
	// end inline asm
	ld.shared.u16 	%rs3094, [%r209+280];
	// begin inline asm
	{mul.f16 %rs3093,%rs3094,%rs2513;
}
	// end inline asm
	// begin inline asm
	{add.f16 %rs3096,%rs3084,%rs3093;
}
	// end inline asm
	// begin inline asm
	{mul.f16 %rs3099,%rs226,%rs2525;
}
	// end inline asm
	// begin inline asm
	{add.f16 %rs3102,%rs3090,%rs3099;
}
	// end inline asm
	ld.shared.u16 	%rs3106, [%r209+282];
	// begin inline asm
	{mul.f16 %rs3105,%rs3106,%rs2525;
}
	// end inline asm
	// begin inline asm
	{add.f16 %rs3108,%rs3096,%rs3105;
}
	// end inline asm
	// begin inline asm
	{mul.f16 %rs3111,%rs238,%rs2537;
}
	// end inline asm
	// begin inline asm
	{add.f16 %rs3114,%rs3102,%rs3111;
}
	// end inline asm
	ld.shared.u16 	%rs3118, [%r209+284];
	// begin inline asm
	{mul.f16 %rs3117,%rs3118,%rs2537;
}
	// end inline asm
	// begin inline asm
	{add.f16 %rs3120,%rs3108,%rs3117;
}
	// end inline asm
	// begin inline asm
	{mul.f16 %rs3123,%rs250,%rs2549;
}
	// end inline asm
	// begin inline asm
	{add.f16 %rs3126,%rs3114,%rs3123;
}
	// end inline asm
	ld.shared.u16 	%rs3130, [%r209+286];
	// begin inline asm
	{mul.f16 %rs3129,%rs3130,%rs2549;
}
	// end inline asm
	// begin inline asm
	{add.f16 %rs3132,%rs3120,%rs3129;
}
	// end inline asm
	// begin inline asm
	{mul.f16 %rs3135,%rs262,%rs2561;
}
	// end inline asm
	// begin inline asm
	{add.f16 %rs3138,%rs3126,%rs3135;
}
	// end inline asm
	ld.shared.u16 	%rs3142, [%r209+544];
	// begin inline asm
	{mul.f16 %rs3141,%rs3142,%rs2561;
}
	// end inline asm
	// begin inline asm
	{add.f16 %rs3144,%rs3132,%rs3141;
}
	// end inline asm
	// begin inline asm
	{mul.f16 %rs3147,%rs274,%rs2573;
}
	// end inline asm
	// begin inline asm
	{add.f16 %rs3150,%rs3138,%rs3147;
}
	// end inline asm
	ld.shared.u16 	%rs3154, [%r209+546];
	// begin inline asm
	{mul.f16 %rs3153,%rs3154,%rs2573;
}
	// end inline asm
	// begin inline asm
	{add.f16 %rs3156,%rs3144,%rs3153;
}
	// end inline asm
	// begin inline asm
	{mul.f16 %rs3159,%rs286,%rs2585;
}
	// end inline asm
	// begin inline asm
	{add.f16 %rs3162,%rs3150,%rs3159;
}
	// end inline asm
	ld.shared.u16 	%rs3166, [%r209+548];
	// begin inline asm
	{mul.f16 %rs3165,%rs3166,%rs2585;
}
	// end inline asm
	// begin inline asm
	{add.f16 %rs3168,%rs3156,%rs3165;
}
	// end inline asm
	// begin inline asm
	{mul.f16 %rs3171,%rs298,%rs2597;
}
	// end inline asm
	// begin inline asm
	{add.f16 %rs3174,%rs3162,%rs3171;
}
	// end inline asm
	ld.shared.u16 	%rs3178, [%r209+550];
	// begin inline asm
	{mul.f16 %rs3177,%rs3178,%rs2597;
}
	// end inline asm
	// begin inline asm
	{add.f16 %rs3180,%rs3168,%rs3177;
}
	// end inline asm
	// begin inline asm
	{mul.f16 %rs3183,%rs310,%rs2609;
}
	// end inline asm
	// begin inline asm
	{add.f16 %rs3186,%rs3174,%rs3183;
}
	// end inline asm
	ld.shared.u16 	%rs3190, [%r209+552];
	// begin inline asm
	{mul.f16 %rs3189,%rs3190,%rs2609;
}
	// end inline asm
	// begin inline asm
	{add.f16 %rs3192,%rs3180,%rs3189;
}
	// end inline asm
	// begin inline asm
	{mul.f16 %rs3195,%rs322,%rs2621;
}
	// end inline asm
	// begin inline asm
	{add.f16 %rs3198,%rs3186,%rs3195;
}
	// end inline asm
	ld.shared.u16 	%rs3202, [%r209+554];
	// begin inline asm
	{mul.f16 %rs3201,%rs3202,%rs2621;
}
	// end inline asm
	// begin inline asm
	{add.f16 %rs3204,%rs3192,%rs3201;
}
	// end inline asm
	// begin inline asm
	{mul.f16 %rs3207,%rs334,%rs2633;
}
	// end inline asm
	// begin inline asm
	{add.f16 %rs3210,%rs3198,%rs3207;
}
	// end inline asm
	ld.shared.u16 	%rs3214, [%r209+556];
	// begin inline asm
	{mul.f16 %rs3213,%rs3214,%rs2633;
}
	// end inline asm
	// begin inline asm
	{add.f16 %rs3216,%rs3204,%rs3213;
}
	// end inline asm
	// begin inline asm
	{mul.f16 %rs3219,%rs346,%rs2645;
}
	// end inline asm
	// begin inline asm
	{add.f16 %rs3222,%rs3210,%rs3219;
}
	// end inline asm
	ld.shared.u16 	%rs3226, [%r209+558];
	// begin inline asm
	{mul.f16 %rs3225,%rs3226,%rs2645;
}
	// end inline asm
	// begin inline asm
	{add.f16 %rs3228,%rs3216,%rs3225;
}
	// end inline asm
	// begin inline asm
	{mul.f16 %rs3231,%rs358,%rs2657;
}
	// end inline asm
	// begin inline asm
	{add.f16 %rs3234,%rs3222,%rs3231;
}
	// end inline asm
	ld.shared.u16 	%rs3238, [%r209+560];
	// begin inline asm
	{mul.f16 %rs3237,%rs3238,%rs2657;
}
	// end inline asm
	// begin inline asm
	{add.f16 %rs3240,%rs3228,%rs3237;
}
	// end inline asm
	// begin inline asm
	{mul.f16 %rs3243,%rs370,%rs2669;
}
	// end inline asm
	// begin inline asm
	{add.f16 %rs3246,%rs3234,%rs3243;
}
	// end inline asm
	ld.shared.u16 	%rs3250, [%r209+562];
	// begin inline asm
	{mul.f16 %rs3249,%rs3250,%rs2669;
}
	// end inline asm
	// begin inline asm
	{add.f16 %rs3252,%rs3240,%rs3249;
}
	// end inline asm
	// begin inline asm
	{mul.f16 %rs3255,%rs382,%rs2681;
}
	// end inline asm
	// begin inline asm
	{add.f16 %rs3258,%rs3246,%rs3255;
}
	// end inline asm
	ld.shared.u16 	%rs3262, [%r209+564];
	// begin inline asm
	{mul.f16 %rs3261,%rs3262,%rs2681;
}
	// end inline asm
	// begin inline asm
	{add.f16 %rs3264,%rs3252,%rs3261;
}
	// end inline asm
	// begin inline asm
	{mul.f16 %rs3267,%rs394,%rs2693;
}
	// end inline asm
	// begin inline asm
	{add.f16 %rs3270,%rs3258,%rs3267;
}
	// end inline asm
	ld.shared.u16 	%rs3274, [%r209+566];
	// begin inline asm
	{mul.f16 %rs3273,%rs3274,%rs2693;
}
	// end inline asm
	// begin inline asm
	{add.f16 %rs3276,%rs3264,%rs3273;
}
	// end inline asm
	// begin inline asm
	{mul.f16 %rs3279,%rs406,%rs2705;
}
	// end inline asm
	// begin inline asm
	{add.f16 %rs3282,%rs3270,%rs3279;
}
	// end inline asm
	ld.shared.u16 	%rs3286, [%r209+568];
	// begin inline asm
	{mul.f16 %rs3285,%rs3286,%rs2705;
}
	// end inline asm
	// begin inline asm
	{add.f16 %rs3288,%rs3276,%rs3285;
}
	// end inline asm
	// begin inline asm
	{mul.f16 %rs3291,%rs418,%rs2717;
}
	// end inline asm
	// begin inline asm
	{add.f16 %rs3294,%rs3282,%rs3291;
}
	// end inline asm
	ld.shared.u16 	%rs3298, [%r209+570];
	// begin inline asm
	{mul.f16 %rs3297,%rs3298,%rs2717;
}
	// end inline asm
	// begin inline asm
	{add.f16 %rs3300,%rs3288,%rs3297;
}
	// end inline asm
	// begin inline asm
	{mul.f16 %rs3303,%rs430,%rs2729;
}
	// end inline asm
	// begin inline asm
	{add.f16 %rs3306,%rs3294,%rs3303;
}
	// end inline asm
	ld.shared.u16 	%rs3310, [%r209+572];
	// begin inline asm
	{mul.f16 %rs3309,%rs3310,%rs2729;
}
	// end inline asm
	// begin inline asm
	{add.f16 %rs3312,%rs3300,%rs3309;
}
	// end inline asm
	// begin inline asm
	{mul.f16 %rs3315,%rs442,%rs2741;
}
	// end inline asm
	// begin inline asm
	{add.f16 %rs3318,%rs3306,%rs3315;
}
	// end inline asm
	ld.shared.u16 	%rs3322, [%r209+574];
	// begin inline asm
	{mul.f16 %rs3321,%rs3322,%rs2741;
}
	// end inline asm
	// begin inline asm
	{add.f16 %rs3324,%rs3312,%rs3321;
}
	// end inline asm
	// begin inline asm
	{mul.f16 %rs3327,%rs454,%rs2753;
}
	// end inline asm
	// begin inline asm
	{add.f16 %rs3330,%rs3318,%rs3327;
}
	// end inline asm
	ld.shared.u16 	%rs3334, [%r209+832];
	// begin inline asm
	{mul.f16 %rs3333,%rs3334,%rs2753;
}
	// end inline asm
	// begin inline asm
	{add.f16 %rs3336,%rs3324,%rs3333;
}
	// end inline asm
	// begin inline asm
	{mul.f16 %rs3339,%rs466,%rs2765;
}
	// end inline asm
	// begin inline asm
	{add.f16 %rs3342,%rs3330,%rs3339;
}
	// end inline asm
	ld.shared.u16 	%rs3346, [%r209+834];
	// begin inline asm
	{mul.f16 %rs3345,%rs3346,%rs2765;
}
	// end inline asm
	// begin inline asm
	{add.f16 %rs3348,%rs3336,%rs3345;
}
	// end inline asm
	// begin inline asm
	{mul.f16 %rs3351,%rs478,%rs2777;
}
	// end inline asm
	// begin inline asm
	{add.f16 %rs3354,%rs3342,%rs3351;
}
	// end inline asm
	ld.shared.u16 	%rs3358, [%r209+836];
	// begin inline asm
	{mul.f16 %rs3357,%rs3358,%rs2777;
}
	// end inline asm
	// begin inline asm
	{add.f16 %rs3360,%rs3348,%rs3357;
}
	// end inline asm
	// begin inline asm
	{mul.f16 %rs3363,%rs490,%rs2789;
}
	// end inline asm
	// begin inline asm
	{add.f16 %rs3366,%rs3354,%rs3363;
}
	// end inline asm
	ld.shared.u16 	%rs3370, [%r209+838];
	// begin inline asm
	{mul.f16 %rs3369,%rs3370,%rs2789;
}
	// end inline asm
	// begin inline asm
	{add.f16 %rs3372,%rs3360,%rs3369;
}
	// end inline asm
	// begin inline asm
	{mul.f16 %rs3375,%rs502,%rs2801;
}
	// end inline asm
	// begin inline asm
	{add.f16 %rs3378,%rs3366,%rs3375;
}
	// end inline asm
	ld.shared.u16 	%rs3382, [%r209+840];
	// begin inline asm
	{mul.f16 %rs3381,%rs3382,%rs2801;
}
	// end inline asm
	// begin inline asm
	{add.f16 %rs3384,%rs3372,%rs3381;
}
	// end inline asm
	// begin inline asm
	{mul.f16 %rs3387,%rs514,%rs2813;
}
	// end inline asm
	// begin inline asm
	{add.f16 %rs3390,%rs3378,%rs3387;
}
	// end inline asm
	ld.shared.u16 	%rs3394, [%r209+842];
	// begin inline asm
	{mul.f16 %rs3393,%rs3394,%rs2813;
}
	// end inline asm
	// begin inline asm
	{add.f16 %rs3396,%rs3384,%rs3393;
}
	// end inline asm
	// begin inline asm
	{mul.f16 %rs3399,%rs526,%rs2825;
}
	// end inline asm
	// begin inline asm
	{add.f16 %rs3402,%rs3390,%rs3399;
}
	// end inline asm
	ld.shared.u16 	%rs3406, [%r209+844];
	// begin inline asm
	{mul.f16 %rs3405,%rs3406,%rs2825;
}
	// end inline asm
	// begin inline asm
	{add.f16 %rs3408,%rs3396,%rs3405;
}
	// end inline asm
	// begin inline asm
	{mul.f16 %rs3411,%rs538,%rs2837;
}
	// end inline asm
	// begin inline asm
	{add.f16 %rs3414,%rs3402,%rs3411;
}
	// end inline asm
	ld.shared.u16 	%rs3418, [%r209+846];
	// begin inline asm
	{mul.f16 %rs3417,%rs3418,%rs2837;
}
	// end inline asm
	// begin inline asm
	{add.f16 %rs3420,%rs3408,%rs3417;
}
	// end inline asm
	// begin inline asm
	{mul.f16 %rs3423,%rs550,%rs2849;
}
	// end inline asm
	// begin inline asm
	{add.f16 %rs3426,%rs3414,%rs3423;
}
	// end inline asm
	ld.shared.u16 	%rs3430, [%r209+848];
	// begin inline asm
	{mul.f16 %rs3429,%rs3430,%rs2849;
}
	// end inline asm
	// begin inline asm
	{add.f16 %rs3432,%rs3420,%rs3429;
}
	// end inline asm
	// begin inline asm
	{mul.f16 %rs3435,%rs562,%rs2861;
}
	// end inline asm
	// begin inline asm
	{add.f16 %rs3438,%rs3426,%rs3435;
}
	// end inline asm
	ld.shared.u16 	%rs3442, [%r209+850];
	// begin inline asm
	{mul.f16 %rs3441,%rs3442,%rs2861;
}
	// end inline asm
	// begin inline asm
	{add.f16 %rs3444,%rs3432,%rs3441;
}
	// end inline asm
	// begin inline asm
	{mul.f16 %rs3447,%rs574,%rs2873;
}
	// end inline asm
	// begin inline asm
	{add.f16 %rs3450,%rs3438,%rs3447;
}
	// end inline asm
	ld.shared.u16 	%rs3454, [%r209+852];
	// begin inline asm
	{mul.f16 %rs3453,%rs3454,%rs2873;
}
	// end inline asm
	// begin inline asm
	{add.f16 %rs3456,%rs3444,%rs3453;
}
	// end inline asm
	// begin inline asm
	{mul.f16 %rs3459,%rs586,%rs2885;
}
	// end inline asm
	// begin inline asm
	{add.f16 %rs3462,%rs3450,%rs3459;
}
	// end inline asm
	ld.shared.u16 	%rs3466, [%r209+854];
	// begin inline asm
	{mul.f16 %rs3465,%rs3466,%rs2885;
}
	// end inline asm
	// begin inline asm
	{add.f16 %rs3468,%rs3456,%rs3465;
}
	// end inline asm
	// begin inline asm
	{mul.f16 %rs3471,%rs598,%rs2897;
}
	// end inline asm
	// begin inline asm
	{add.f16 %rs3474,%rs3462,%rs3471;
}
	// end inline asm
	ld.shared.u16 	%rs3478, [%r209+856];
	// begin inline asm
	{mul.f16 %rs3477,%rs3478,%rs2897;
}
	// end inline asm
	// begin inline asm
	{add.f16 %rs3480,%rs3468,%rs3477;
}
	// end inline asm
	// begin inline asm
	{mul.f16 %rs3483,%rs610,%rs2909;
}
	// end inline asm
	// begin inline asm
	{add.f16 %rs3486,%rs3474,%rs3483;
}
	// end inline asm
	ld.shared.u16 	%rs3490, [%r209+858];
	// begin inline asm
	{mul.f16 %rs3489,%rs3490,%rs2909;
}
	// end inline asm
	// begin inline asm
	{add.f16 %rs3492,%rs3480,%rs3489;
}
	// end inline asm
	// begin inline asm
	{mul.f16 %rs3495,%rs622,%rs2921;
}
	// end inline asm
	// begin inline asm
	{add.f16 %rs3498,%rs3486,%rs3495;
}
	// end inline asm
	ld.shared.u16 	%rs3502, [%r209+860];
	// begin inline asm
	{mul.f16 %rs3501,%rs3502,%rs2921;
}
	// end inline asm
	// begin inline asm
	{add.f16 %rs3504,%rs3492,%rs3501;
}
	// end inline asm
	// begin inline asm
	{mul.f16 %rs3507,%rs634,%rs2933;
}
	// end inline asm
	// begin inline asm
	{add.f16 %rs3510,%rs3498,%rs3507;
}
	// end inline asm
	ld.shared.u16 	%rs3514, [%r209+862];
	// begin inline asm
	{mul.f16 %rs3513,%rs3514,%rs2933;
}
	// end inline asm
	// begin inline asm
	{add.f16 %rs3516,%rs3504,%rs3513;
}
	// end inline asm
	mul.lo.s32 	%r215, %r207, 3584;
	or.b32  	%r216, %r215, %r210;
	mad.lo.s32 	%r217, %r8, 14336, %r216;
	or.b32  	%r221, %r217, %r181;
	add.s32 	%r222, %r221, %r18;
	mul.wide.u32 	%rd35, %r222, 2;
	add.s64 	%rd36, %rd34, %rd35;
	st.global.u16 	[%rd36], %rs2934;
	st.global.u16 	[%rd36+512], %rs2940;
	st.global.u16 	[%rd36+256], %rs3510;
	st.global.u16 	[%rd36+768], %rs3516;
	ret;

}


// ===== COMPILED SASS (sm_100) =====

	.target	sm_100

	.elftype	@"ET_EXEC"


//--------------------- .note.nv.tkinfo           --------------------------
	.section	.note.nv.tkinfo,"",@"SHT_NOTE"
	.sectionflags	@"SHF_NOTE_NV_TKINFO"
	.tkinfo
        /*0018*/ 	.word	0x00000002
        /*0030*/ 	.string	""
        /*0030*/ 	.string	"ptxas"
        /*0030*/ 	.string	"Cuda compilation tools, release 13.0, V13.0.88"
        /*0030*/ 	.string	"Build cuda_13.0.r13.0/compiler.36424714_0"
        /*0030*/ 	.string	"-arch sm_100 -m 64 "



//--------------------- .note.nv.cuinfo           --------------------------
	.section	.note.nv.cuinfo,"",@"SHT_NOTE"
	.sectionflags	@"SHF_NOTE_NV_CUINFO"
        /*0018*/ 	.short	0x0002
        /*001a*/ 	.short	0x0064
        /*001c*/ 	.short	0x0082
	.zero		2


//--------------------- .nv.info                  --------------------------
	.section	.nv.info,"",@"SHT_CUDA_INFO"
	.align	4


	//----- nvinfo : EIATTR_REGCOUNT
	.align		4
        /*0000*/ 	.byte	0x04, 0x2f
        /*0002*/ 	.short	(.L_1 - .L_0)
	.align		4
.L_0:
        /*0004*/ 	.word	index@(main_kernel)
        /*0008*/ 	.word	0x00000060


	//----- nvinfo : EIATTR_FRAME_SIZE
	.align		4
.L_1:
        /*000c*/ 	.byte	0x04, 0x11
        /*000e*/ 	.short	(.L_3 - .L_2)
	.align		4
.L_2:
        /*0010*/ 	.word	index@(main_kernel)
        /*0014*/ 	.word	0x00000000


	//----- nvinfo : EIATTR_MIN_STACK_SIZE
	.align		4
.L_3:
        /*0018*/ 	.byte	0x04, 0x12
        /*001a*/ 	.short	(.L_5 - .L_4)
	.align		4
.L_4:
        /*001c*/ 	.word	index@(main_kernel)
        /*0020*/ 	.word	0x00000000
.L_5:


//--------------------- .nv.compat                --------------------------
	.section	.nv.compat,"",@"SHT_CUDA_COMPAT_INFO"
	.align	4
        /*0000*/ 	.byte	0x02, 0x09, 0x00, 0x00, 0x02, 0x02, 0x01, 0x00, 0x02, 0x05, 0x05, 0x00, 0x03, 0x07, 0x01, 0x01
        /*0010*/ 	.byte	0x02, 0x03, 0x00, 0x00, 0x02, 0x06, 0x01, 0x00, 0x04, 0x0b, 0x08, 0x00, 0x09, 0x00, 0x00, 0x00
        /*0020*/ 	.byte	0x00, 0x00, 0x00, 0x00


//--------------------- .nv.info.main_kernel      --------------------------
	.section	.nv.info.main_kernel,"",@"SHT_CUDA_INFO"
	.sectionflags	@""
	.align	4


	//----- nvinfo : EIATTR_CUDA_API_VERSION
	.align		4
        /*0000*/ 	.byte	0x04, 0x37
        /*0002*/ 	.short	(.L_7 - .L_6)
.L_6:
        /*0004*/ 	.word	0x00000082


	//----- nvinfo : EIATTR_KPARAM_INFO
	.align		4
.L_7:
        /*0008*/ 	.byte	0x04, 0x17
        /*000a*/ 	.short	(.L_9 - .L_8)
.L_8:
        /*000c*/ 	.word	0x00000000
        /*0010*/ 	.short	0x0002
        /*0012*/ 	.short	0x0010
        /*0014*/ 	.byte	0x00, 0xf5, 0x21, 0x00


	//----- nvinfo : EIATTR_KPARAM_INFO
	.align		4
.L_9:
        /*0018*/ 	.byte	0x04, 0x17
        /*001a*/ 	.short	(.L_11 - .L_10)
.L_10:
        /*001c*/ 	.word	0x00000000
        /*0020*/ 	.short	0x0001
        /*0022*/ 	.short	0x0008
        /*0024*/ 	.byte	0x00, 0xf5, 0x21, 0x00


	//----- nvinfo : EIATTR_KPARAM_INFO
	.align		4
.L_11:
        /*0028*/ 	.byte	0x04, 0x17
        /*002a*/ 	.short	(.L_13 - .L_12)
.L_12:
        /*002c*/ 	.word	0x00000000
        /*0030*/ 	.short	0x0000
        /*0032*/ 	.short	0x0000
        /*0034*/ 	.byte	0x00, 0xf5, 0x21, 0x00


	//----- nvinfo : EIATTR_SPARSE_MMA_MASK
	.align		4
.L_13:
        /*0038*/ 	.byte	0x03, 0x50
        /*003a*/ 	.short	0x0000


	//----- nvinfo : EIATTR_MAXREG_COUNT
	.align		4
        /*003c*/ 	.byte	0x03, 0x1b
        /*003e*/ 	.short	0x00ff


	//----- nvinfo : EIATTR_NUM_BARRIERS
	.align		4
        /*0040*/ 	.byte	0x02, 0x4c
        /*0042*/ 	.byte	0x01
	.zero		1


	//----- nvinfo : EIATTR_MERCURY_ISA_VERSION
	.align		4
        /*0044*/ 	.byte	0x03, 0x5f
        /*0046*/ 	.short	0x0101


	//----- nvinfo : EIATTR_VRC_CTA_INIT_COUNT
	.align		4
        /*0048*/ 	.byte	0x02, 0x4a
	.zero		1
	.zero		1


	//----- nvinfo : EIATTR_EXIT_INSTR_OFFSETS
	.align		4
        /*004c*/ 	.byte	0x04, 0x1c
        /*004e*/ 	.short	(.L_15 - .L_14)


	//   ....[0]....
.L_14:
        /*0050*/ 	.word	0x00004510


	//----- nvinfo : EIATTR_MAX_THREADS
	.align		4
.L_15:
        /*0054*/ 	.byte	0x04, 0x05
        /*0056*/ 	.short	(.L_17 - .L_16)
.L_16:
        /*0058*/ 	.word	0x00000040
        /*005c*/ 	.word	0x00000001
        /*0060*/ 	.word	0x00000001


	//----- nvinfo : EIATTR_CRS_STACK_SIZE
	.align		4
.L_17:
        /*0064*/ 	.byte	0x04, 0x1e
        /*0066*/ 	.short	(.L_19 - .L_18)
.L_18:
        /*0068*/ 	.word	0x00000000


	//----- nvinfo : EIATTR_CBANK_PARAM_SIZE
	.align		4
.L_19:
        /*006c*/ 	.byte	0x03, 0x19
        /*006e*/ 	.short	0x0018


	//----- nvinfo : EIATTR_PARAM_CBANK
	.align		4
        /*0070*/ 	.byte	0x04, 0x0a
        /*0072*/ 	.short	(.L_21 - .L_20)
	.align		4
.L_20:
        /*0074*/ 	.word	index@(.nv.constant0.main_kernel)
        /*0078*/ 	.short	0x0380
        /*007a*/ 	.short	0x0018


	//----- nvinfo : EIATTR_SW_WAR
	.align		4
.L_21:
        /*007c*/ 	.byte	0x04, 0x36
        /*007e*/ 	.short	(.L_23 - .L_22)
.L_22:
        /*0080*/ 	.word	0x00000008
.L_23:


//--------------------- .nv.callgraph             --------------------------
	.section	.nv.callgraph,"",@"SHT_CUDA_CALLGRAPH"
	.align	4
	.sectionentsize	8
	.align		4
        /*0000*/ 	.word	0x00000000
	.align		4
        /*0004*/ 	.word	0xffffffff
	.align		4
        /*0008*/ 	.word	0x00000000
	.align		4
        /*000c*/ 	.word	0xfffffffe
	.align		4
        /*0010*/ 	.word	0x00000000
	.align		4
        /*0014*/ 	.word	0xfffffffd
	.align		4
        /*0018*/ 	.word	0x00000000
	.align		4
        /*001c*/ 	.word	0xfffffffc


//--------------------- .text.main_kernel         --------------------------
	.section	.text.main_kernel,"ax",@progbits
	.align	128
        .global         main_kernel
        .type           main_kernel,@function
        .size           main_kernel,(.L_x_9 - main_kernel)
        .other          main_kernel,@"STO_CUDA_ENTRY STV_DEFAULT"
main_kernel:
.text.main_kernel:
[----:B------:R-:W-:Y:S01]  /*0000*/  LDC R1, c[0x0][0x37c] ;  /* 0x0000df00ff017b82 */ /* 0x000fe20000000800 */
[----:B------:R-:W0:Y:S01]  /*0010*/  S2R R27, SR_CTAID.X ;  /* 0x00000000001b7919 */ /* 0x000e220000002500 */
[----:B------:R-:W1:Y:S01]  /*0020*/  LDCU.64 UR8, c[0x0][0x358] ;  /* 0x00006b00ff0877ac */ /* 0x000e620008000a00 */
[----:B------:R-:W-:-:S05]  /*0030*/  PRMT R24, RZ, 0x7610, R24 ;  /* 0x00007610ff187816 */ /* 0x000fca0000000018 */
[----:B------:R-:W2:Y:S01]  /*0040*/  LDC.64 R46, c[0x0][0x390] ;  /* 0x0000e400ff2e7b82 */ /* 0x000ea20000000a00 */
[----:B------:R-:W3:Y:S01]  /*0050*/  S2R R3, SR_TID.X ;  /* 0x0000000000037919 */ /* 0x000ee20000002100 */
[----:B------:R-:W-:Y:S01]  /*0060*/  PRMT R25, RZ, 0x7610, R25 ;  /* 0x00007610ff197816 */ /* 0x000fe20000000019 */
[C---:B0-----:R-:W-:Y:S02]  /*0070*/  IMAD.SHL.U32 R71, R27.reuse, 0x10, RZ ;  /* 0x000000101b477824 */ /* 0x041fe400078e00ff */
[----:B------:R-:W-:Y:S01]  /*0080*/  IMAD.HI.U32 R4, R27, -0x6db6db6d, RZ ;  /* 0x924924931b047827 */ /* 0x000fe200078e00ff */
[----:B---3--:R-:W-:-:S03]  /*0090*/  ISETP.GT.U32.AND P1, PT, R3, 0x7, PT ;  /* 0x000000070300780c */ /* 0x008fc60003f24070 */
[----:B------:R-:W-:Y:S01]  /*00a0*/  IMAD.SHL.U32 R2, R3, 0x40, RZ ;  /* 0x0000004003027824 */ /* 0x000fe200078e00ff */
[----:B------:R-:W-:Y:S01]  /*00b0*/  LOP3.LUT R71, R71, 0x70, RZ, 0xc0, !PT ;  /* 0x0000007047477812 */ /* 0x000fe200078ec0ff */
[C---:B------:R-:W-:Y:S01]  /*00c0*/  IMAD.SHL.U32 R7, R3.reuse, 0x8, RZ ;  /* 0x0000000803077824 */ /* 0x040fe200078e00ff */
[----:B------:R-:W-:Y:S01]  /*00d0*/  ISETP.GE.U32.AND P0, PT, R3, 0x10, PT ;  /* 0x000000100300780c */ /* 0x000fe20003f06070 */
[----:B------:R-:W-:Y:S01]  /*00e0*/  IMAD.SHL.U32 R5, R27, 0x8, RZ ;  /* 0x000000081b057824 */ /* 0x000fe200078e00ff */
[----:B------:R-:W-:Y:S01]  /*00f0*/  LOP3.LUT R6, R71, 0xf80, R2, 0xf8, !PT ;  /* 0x00000f8047067812 */ /* 0x000fe200078ef802 */
[C---:B------:R-:W-:Y:S01]  /*0100*/  IMAD.SHL.U32 R68, R3.reuse, 0x2, RZ ;  /* 0x0000000203447824 */ /* 0x040fe200078e00ff */
[----:B------:R-:W-:Y:S02]  /*0110*/  SHF.R.U32.HI R2, RZ, 0x5, R4 ;  /* 0x00000005ff027819 */ /* 0x000fe40000011604 */
[C---:B------:R-:W-:Y:S02]  /*0120*/  LOP3.LUT R0, R3.reuse, 0x80, RZ, 0xfc, !PT ;  /* 0x0000008003007812 */ /* 0x040fe400078efcff */
[----:B------:R-:W-:Y:S01]  /*0130*/  ISETP.GE.U32.AND P4, PT, R3, 0x18, PT ;  /* 0x000000180300780c */ /* 0x000fe20003f86070 */
[----:B------:R-:W-:Y:S01]  /*0140*/  IMAD R21, R2, -0x38, R27 ;  /* 0xffffffc802157824 */ /* 0x000fe200078e021b */
[----:B------:R-:W-:-:S02]  /*0150*/  PRMT R4, R0, 0x9910, RZ ;  /* 0x0000991000047816 */ /* 0x000fc400000000ff */
[----:B------:R-:W-:Y:S01]  /*0160*/  LOP3.LUT R6, R6, 0x8, R7, 0xf8, !PT ;  /* 0x0000000806067812 */ /* 0x000fe200078ef807 */
[----:B------:R-:W-:Y:S01]  /*0170*/  IMAD.SHL.U32 R0, R21, 0x40, RZ ;  /* 0x0000004015007824 */ /* 0x000fe200078e00ff */
[----:B------:R-:W-:Y:S01]  /*0180*/  LOP3.LUT R17, R7, 0x1c0, RZ, 0xc0, !PT ;  /* 0x000001c007117812 */ /* 0x000fe200078ec0ff */
[----:B------:R-:W-:Y:S01]  /*0190*/  IMAD R7, R2, 0x7000, RZ ;  /* 0x0000700002077824 */ /* 0x000fe200078e02ff */
[----:B------:R-:W-:Y:S01]  /*01a0*/  SHF.R.U32.HI R20, RZ, 0x3, R3 ;  /* 0x00000003ff147819 */ /* 0x000fe20000011603 */
[----:B------:R-:W-:Y:S01]  /*01b0*/  IMAD R4, R4, 0x39, RZ ;  /* 0x0000003904047824 */ /* 0x000fe200078e02ff */
[----:B------:R-:W-:Y:S02]  /*01c0*/  LOP3.LUT R10, R5, 0x30, RZ, 0xc0, !PT ;  /* 0x00000030050a7812 */ /* 0x000fe400078ec0ff */
[--C-:B------:R-:W-:Y:S01]  /*01d0*/  LOP3.LUT R5, R7, 0xe, R68.reuse, 0xf8, !PT ;  /* 0x0000000e07057812 */ /* 0x100fe200078ef844 */
[----:B------:R-:W-:Y:S01]  /*01e0*/  VIADD R8, R20, 0x7 ;  /* 0x0000000714087836 */ /* 0x000fe20000000000 */
[----:B------:R-:W-:Y:S01]  /*01f0*/  LOP3.LUT R0, R0, 0xe00, RZ, 0xc0, !PT ;  /* 0x00000e0000007812 */ /* 0x000fe200078ec0ff */
[----:B------:R-:W-:Y:S01]  /*0200*/  @P0 VIADD R8, R20, 0xfffffffe ;  /* 0xfffffffe14080836 */ /* 0x000fe20000000000 */
[-C--:B------:R-:W-:Y:S01]  /*0210*/  IADD3 R17, PT, PT, R10, R7.reuse, R17 ;  /* 0x000000070a117210 */ /* 0x080fe20007ffe011 */
[----:B------:R-:W-:Y:S01]  /*0220*/  VIADD R12, R20, 0x6 ;  /* 0x00000006140c7836 */ /* 0x000fe20000000000 */
[----:B------:R-:W-:Y:S01]  /*0230*/  @!P1 IADD3 R7, PT, PT, R10, R7, R68 ;  /* 0x000000070a079210 */ /* 0x000fe20007ffe044 */
[C---:B------:R-:W-:Y:S01]  /*0240*/  @P4 VIADD R12, R20.reuse, 0xfffffffd ;  /* 0xfffffffd140c4836 */ /* 0x040fe20000000000 */
[----:B------:R-:W-:Y:S01]  /*0250*/  LOP3.LUT R21, R21, 0x38, RZ, 0xc0, !PT ;  /* 0x0000003815157812 */ /* 0x000fe200078ec0ff */
[----:B------:R-:W-:Y:S01]  /*0260*/  VIADD R14, R20, 0x5 ;  /* 0x00000005140e7836 */ /* 0x000fe20000000000 */
[----:B------:R-:W-:-:S02]  /*0270*/  LOP3.LUT R10, R10, R5, R0, 0xfe, !PT ;  /* 0x000000050a0a7212 */ /* 0x000fc400078efe00 */
[--C-:B------:R-:W-:Y:S02]  /*0280*/  LOP3.LUT P3, R11, R8, RZ, R21.reuse, 0xfa, !PT ;  /* 0x000000ff080b7212 */ /* 0x100fe4000786fa15 */
[----:B------:R-:W-:Y:S01]  /*0290*/  LOP3.LUT R9, R4, 0xffff, RZ, 0xc0, !PT ;  /* 0x0000ffff04097812 */ /* 0x000fe200078ec0ff */
[----:B------:R-:W-:Y:S01]  /*02a0*/  VIADD R13, R10, 0xfffff1c0 ;  /* 0xfffff1c00a0d7836 */ /* 0x000fe20000000000 */
[----:B------:R-:W-:Y:S01]  /*02b0*/  LOP3.LUT P0, R10, R12, RZ, R21, 0xfa, !PT ;  /* 0x000000ff0c0a7212 */ /* 0x000fe2000780fa15 */
[----:B------:R-:W0:Y:S01]  /*02c0*/  LDC.64 R4, c[0x0][0x388] ;  /* 0x0000e200ff047b82 */ /* 0x000e220000000a00 */
[----:B------:R-:W-:Y:S01]  /*02d0*/  ISETP.NE.AND P2, PT, R11, RZ, PT ;  /* 0x000000ff0b00720c */ /* 0x000fe20003f45270 */
[----:B------:R-:W-:Y:S01]  /*02e0*/  IMAD R8, R8, 0x40, R13 ;  /* 0x0000004008087824 */ /* 0x000fe200078e020d */
[----:B------:R-:W-:Y:S02]  /*02f0*/  SHF.R.U32.HI R9, RZ, 0xc, R9 ;  /* 0x0000000cff097819 */ /* 0x000fe40000011609 */
[----:B------:R-:W-:-:S02]  /*0300*/  LOP3.LUT R11, R3, 0x100, RZ, 0xfc, !PT ;  /* 0x00000100030b7812 */ /* 0x000fc400078efcff */
[----:B------:R-:W-:Y:S02]  /*0310*/  ISETP.NE.AND P4, PT, R10, RZ, PT ;  /* 0x000000ff0a00720c */ /* 0x000fe40003f85270 */
[----:B------:R-:W-:Y:S02]  /*0320*/  LOP3.LUT R10, R3, 0xc0, RZ, 0xfc, !PT ;  /* 0x000000c0030a7812 */ /* 0x000fe400078efcff */
[----:B------:R-:W-:Y:S02]  /*0330*/  LOP3.LUT R9, R9, 0xffff, RZ, 0xc0, !PT ;  /* 0x0000ffff09097812 */ /* 0x000fe400078ec0ff */
[----:B------:R-:W-:Y:S02]  /*0340*/  LOP3.LUT R11, R11, 0xffff, RZ, 0xc0, !PT ;  /* 0x0000ffff0b0b7812 */ /* 0x000fe400078ec0ff */
[----:B------:R-:W-:Y:S01]  /*0350*/  PRMT R10, R10, 0x9910, RZ ;  /* 0x000099100a0a7816 */ /* 0x000fe200000000ff */
[----:B------:R-:W-:Y:S01]  /*0360*/  IMAD R9, R9, 0xe00, R8 ;  /* 0x00000e0009097824 */ /* 0x000fe200078e0208 */
[----:B------:R-:W-:Y:S01]  /*0370*/  ISETP.GE.U32.AND P5, PT, R3, 0x20, PT ;  /* 0x000000200300780c */ /* 0x000fe20003fa6070 */
[----:B------:R-:W-:Y:S01]  /*0380*/  IMAD R8, R11, 0x38f, RZ ;  /* 0x0000038f0b087824 */ /* 0x000fe200078e02ff */
[----:B------:R-:W-:Y:S01]  /*0390*/  ISETP.GE.U32.AND P6, PT, R3, 0x28, PT ;  /* 0x000000280300780c */ /* 0x000fe20003fc6070 */
[----:B------:R-:W-:Y:S01]  /*03a0*/  IMAD R10, R10, 0x39, RZ ;  /* 0x000000390a0a7824 */ /* 0x000fe200078e02ff */
[----:B------:R-:W-:-:S02]  /*03b0*/  IADD3 R16, PT, PT, R20, 0x4, RZ ;  /* 0x0000000414107810 */ /* 0x000fc40007ffe0ff */
[----:B------:R-:W-:Y:S02]  /*03c0*/  SHF.R.U32.HI R8, RZ, 0x10, R8 ;  /* 0x00000010ff087819 */ /* 0x000fe40000011608 */
[----:B------:R-:W-:Y:S02]  /*03d0*/  LOP3.LUT R10, R10, 0xffff, RZ, 0xc0, !PT ;  /* 0x0000ffff0a0a7812 */ /* 0x000fe400078ec0ff */
[----:B------:R-:W-:Y:S01]  /*03e0*/  PRMT R11, R8, 0x9910, RZ ;  /* 0x00009910080b7816 */ /* 0x000fe200000000ff */
[----:B------:R-:W-:Y:S01]  /*03f0*/  IMAD R12, R12, 0x40, R13 ;  /* 0x000000400c0c7824 */ /* 0x000fe200078e020d */
[----:B------:R-:W-:Y:S01]  /*0400*/  SHF.R.U32.HI R10, RZ, 0xc, R10 ;  /* 0x0000000cff0a7819 */ /* 0x000fe2000001160a */
[----:B------:R-:W-:Y:S02]  /*0410*/  @P5 VIADD R14, R20, 0xfffffffc ;  /* 0xfffffffc140e5836 */ /* 0x000fe40000000000 */
[----:B------:R-:W-:Y:S01]  /*0420*/  IMAD R11, R11, 0xe00, RZ ;  /* 0x00000e000b0b7824 */ /* 0x000fe200078e02ff */
[----:B------:R-:W-:Y:S01]  /*0430*/  LOP3.LUT R19, R10, 0xffff, RZ, 0xc0, !PT ;  /* 0x0000ffff0a137812 */ /* 0x000fe200078ec0ff */
[----:B0-----:R-:W-:Y:S01]  /*0440*/  IMAD.WIDE R8, R9, 0x2, R4 ;  /* 0x0000000209087825 */ /* 0x001fe200078e0204 */
[----:B------:R-:W-:-:S02]  /*0450*/  LOP3.LUT P5, R15, R14, RZ, R21, 0xfa, !PT ;  /* 0x000000ff0e0f7212 */ /* 0x000fc400078afa15 */
[----:B------:R-:W-:Y:S01]  /*0460*/  LOP3.LUT R10, R11, 0xffff, RZ, 0xc0, !PT ;  /* 0x0000ffff0b0a7812 */ /* 0x000fe200078ec0ff */
[----:B------:R-:W-:Y:S01]  /*0470*/  @P6 VIADD R16, R20, 0xfffffffb ;  /* 0xfffffffb14106836 */ /* 0x000fe20000000000 */
[----:B------:R-:W-:Y:S01]  /*0480*/  ISETP.NE.AND P6, PT, R15, RZ, PT ;  /* 0x000000ff0f00720c */ /* 0x000fe20003fc5270 */
[----:B------:R-:W-:Y:S01]  /*0490*/  IMAD R11, R19, 0xe00, R12 ;  /* 0x00000e00130b7824 */ /* 0x000fe200078e020c */
[----:B-1----:R-:W5:Y:S01]  /*04a0*/  @P3 LDG.E.U16.CONSTANT R24, desc[UR8][R8.64] ;  /* 0x0000000808183981 */ /* 0x002f62000c1e9500 */
[----:B------:R-:W-:Y:S01]  /*04b0*/  IMAD R15, R14, 0x40, R13 ;  /* 0x000000400e0f7824 */ /* 0x000fe200078e020d */
[----:B------:R-:W-:Y:S02]  /*04c0*/  PRMT R28, RZ, 0x7610, R28 ;  /* 0x00007610ff1c7816 */ /* 0x000fe4000000001c */
[----:B------:R0:W5:Y:S01]  /*04d0*/  @P2 LDG.E.U16.CONSTANT R25, desc[UR8][R8.64+0x2] ;  /* 0x0000020808192981 */ /* 0x000162000c1e9500 */
[----:B------:R-:W-:Y:S01]  /*04e0*/  IMAD.IADD R15, R10, 0x1, R15 ;  /* 0x000000010a0f7824 */ /* 0x000fe200078e020f */
[----:B------:R-:W-:-:S02]  /*04f0*/  LOP3.LUT P3, R18, R16, RZ, R21, 0xfa, !PT ;  /* 0x000000ff10127212 */ /* 0x000fc4000786fa15 */
[----:B------:R-:W-:Y:S02]  /*0500*/  PRMT R26, RZ, 0x7610, R26 ;  /* 0x00007610ff1a7816 */ /* 0x000fe4000000001a */
[----:B------:R-:W-:Y:S02]  /*0510*/  ISETP.NE.AND P2, PT, R18, RZ, PT ;  /* 0x000000ff1200720c */ /* 0x000fe40003f45270 */
[----:B------:R-:W-:Y:S01]  /*0520*/  PRMT R29, RZ, 0x7610, R29 ;  /* 0x00007610ff1d7816 */ /* 0x000fe2000000001d */
[----:B0-----:R-:W-:Y:S01]  /*0530*/  IMAD.WIDE.U32 R8, R11, 0x2, R4 ;  /* 0x000000020b087825 */ /* 0x001fe200078e0004 */
[----:B------:R-:W-:Y:S02]  /*0540*/  PRMT R30, RZ, 0x7610, R30 ;  /* 0x00007610ff1e7816 */ /* 0x000fe4000000001e */
[----:B------:R-:W-:Y:S01]  /*0550*/  LOP3.LUT R22, R68, 0xe, RZ, 0xc0, !PT ;  /* 0x0000000e44167812 */ /* 0x000fe200078ec0ff */
[----:B------:R-:W-:Y:S01]  /*0560*/  IMAD.WIDE.U32 R10, R15, 0x2, R4 ;  /* 0x000000020f0a7825 */ /* 0x000fe200078e0004 */
[----:B------:R-:W5:Y:S01]  /*0570*/  @P4 LDG.E.U16.CONSTANT R28, desc[UR8][R8.64+0x2] ;  /* 0x00000208081c4981 */ /* 0x000f62000c1e9500 */
[----:B------:R-:W-:-:S02]  /*0580*/  ISETP.GE.U32.AND P4, PT, R3, 0x30, PT ;  /* 0x000000300300780c */ /* 0x000fc40003f86070 */
[C---:B------:R-:W-:Y:S01]  /*0590*/  LOP3.LUT R15, R3.reuse, 0x1c0, RZ, 0xfc, !PT ;  /* 0x000001c0030f7812 */ /* 0x040fe200078efcff */
[----:B------:R0:W5:Y:S01]  /*05a0*/  @P0 LDG.E.U16.CONSTANT R26, desc[UR8][R8.64] ;  /* 0x00000008081a0981 */ /* 0x000162000c1e9500 */
[----:B------:R-:W-:Y:S02]  /*05b0*/  LOP3.LUT R12, R3, 0x140, RZ, 0xfc, !PT ;  /* 0x00000140030c7812 */ /* 0x000fe400078efcff */
[----:B------:R-:W-:Y:S01]  /*05c0*/  LOP3.LUT R18, R15, 0xffff, RZ, 0xc0, !PT ;  /* 0x0000ffff0f127812 */ /* 0x000fe200078ec0ff */
[----:B------:R-:W5:Y:S01]  /*05d0*/  @P5 LDG.E.U16.CONSTANT R29, desc[UR8][R10.64] ;  /* 0x000000080a1d5981 */ /* 0x000f62000c1e9500 */
[----:B------:R-:W-:Y:S02]  /*05e0*/  LOP3.LUT R15, R12, 0xffff, RZ, 0xc0, !PT ;  /* 0x0000ffff0c0f7812 */ /* 0x000fe400078ec0ff */
[----:B------:R-:W-:Y:S01]  /*05f0*/  LOP3.LUT R14, R3, 0x180, RZ, 0xfc, !PT ;  /* 0x00000180030e7812 */ /* 0x000fe200078efcff */
[----:B------:R-:W-:Y:S01]  /*0600*/  VIADD R12, R20, 0x3 ;  /* 0x00000003140c7836 */ /* 0x000fe20000000000 */
[----:B------:R1:W5:Y:S01]  /*0610*/  @P6 LDG.E.U16.CONSTANT R30, desc[UR8][R10.64+0x2] ;  /* 0x000002080a1e6981 */ /* 0x000362000c1e9500 */
[----:B0-----:R-:W-:Y:S01]  /*0620*/  IMAD R8, R18, 0x38f, RZ ;  /* 0x0000038f12087824 */ /* 0x001fe200078e02ff */
[----:B------:R-:W-:Y:S01]  /*0630*/  LOP3.LUT R14, R14, 0xffff, RZ, 0xc0, !PT ;  /* 0x0000ffff0e0e7812 */ /* 0x000fe200078ec0ff */
[----:B------:R-:W-:Y:S01]  /*0640*/  @P4 VIADD R12, R20, 0xfffffffa ;  /* 0xfffffffa140c4836 */ /* 0x000fe20000000000 */
[----:B------:R-:W-:-:S02]  /*0650*/  IADD3 R17, PT, PT, R0, R17, R22 ;  /* 0x0000001100117210 */ /* 0x000fc40007ffe016 */
[----:B------:R-:W-:Y:S01]  /*0660*/  SHF.R.U32.HI R8, RZ, 0x10, R8 ;  /* 0x00000010ff087819 */ /* 0x000fe20000011608 */
[----:B-1----:R-:W-:Y:S01]  /*0670*/  IMAD R10, R15, 0x38f, RZ ;  /* 0x0000038f0f0a7824 */ /* 0x002fe200078e02ff */
[----:B------:R-:W-:Y:S01]  /*0680*/  LOP3.LUT P5, R19, R12, RZ, R21, 0xfa, !PT ;  /* 0x000000ff0c137212 */ /* 0x000fe200078afa15 */
[----:B------:R-:W-:Y:S01]  /*0690*/  IMAD R11, R14, 0x38f, RZ ;  /* 0x0000038f0e0b7824 */ /* 0x000fe200078e02ff */
[----:B------:R-:W-:Y:S02]  /*06a0*/  PRMT R15, R8, 0x9910, RZ ;  /* 0x00009910080f7816 */ /* 0x000fe400000000ff */
[----:B------:R-:W-:Y:S02]  /*06b0*/  SHF.R.U32.HI R10, RZ, 0x10, R10 ;  /* 0x00000010ff0a7819 */ /* 0x000fe4000001160a */
[----:B------:R-:W-:Y:S02]  /*06c0*/  LOP3.LUT P4, R14, R21, RZ, R20, 0xfa, !PT ;  /* 0x000000ff150e7212 */ /* 0x000fe4000788fa14 */
[----:B------:R-:W-:-:S02]  /*06d0*/  ISETP.NE.AND P6, PT, R19, RZ, PT ;  /* 0x000000ff1300720c */ /* 0x000fc40003fc5270 */
[----:B------:R-:W-:Y:S01]  /*06e0*/  PRMT R19, R10, 0x9910, RZ ;  /* 0x000099100a137816 */ /* 0x000fe200000000ff */
[----:B------:R-:W-:Y:S01]  /*06f0*/  IMAD R10, R15, 0xe00, RZ ;  /* 0x00000e000f0a7824 */ /* 0x000fe200078e02ff */
[C---:B------:R-:W-:Y:S02]  /*0700*/  ISETP.NE.AND P0, PT, R20.reuse, 0x7, PT ;  /* 0x000000071400780c */ /* 0x040fe40003f05270 */
[----:B------:R-:W-:Y:S02]  /*0710*/  LEA R9, R20, 0x80, 0x6 ;  /* 0x0000008014097811 */ /* 0x000fe400078e30ff */
[----:B------:R-:W-:Y:S02]  /*0720*/  SHF.R.U32.HI R11, RZ, 0x10, R11 ;  /* 0x00000010ff0b7819 */ /* 0x000fe4000001160b */
[----:B------:R-:W-:Y:S02]  /*0730*/  PRMT R31, RZ, 0x7610, R31 ;  /* 0x00007610ff1f7816 */ /* 0x000fe4000000001f */
[----:B------:R-:W-:Y:S01]  /*0740*/  SEL R18, R9, RZ, P0 ;  /* 0x000000ff09127207 */ /* 0x000fe20000000000 */
[----:B------:R-:W-:Y:S01]  /*0750*/  IMAD.WIDE.U32 R8, R17, 0x2, R4 ;  /* 0x0000000211087825 */ /* 0x000fe200078e0004 */
[----:B------:R-:W-:-:S02]  /*0760*/  PRMT R11, R11, 0x9910, RZ ;  /* 0x000099100b0b7816 */ /* 0x000fc400000000ff */
[----:B------:R-:W-:Y:S01]  /*0770*/  LOP3.LUT R10, R10, 0xffff, RZ, 0xc0, !PT ;  /* 0x0000ffff0a0a7812 */ /* 0x000fe200078ec0ff */
[----:B------:R-:W-:Y:S01]  /*0780*/  IMAD.MOV.U32 R15, RZ, RZ, R19 ;  /* 0x000000ffff0f7224 */ /* 0x000fe200078e0013 */
[----:B------:R-:W5:Y:S01]  /*0790*/  @P4 LDG.E.U16.CONSTANT R31, desc[UR8][R8.64+0xc380] ;  /* 0x00c38008081f4981 */ /* 0x000f62000c1e9500 */
[----:B------:R-:W-:Y:S01]  /*07a0*/  IMAD.MOV.U32 R19, RZ, RZ, R11 ;  /* 0x000000ffff137224 */ /* 0x000fe200078e000b */
[-C--:B------:R-:W-:Y:S01]  /*07b0*/  IADD3 R35, PT, PT, R10, R13.reuse, R18 ;  /* 0x0000000d0a237210 */ /* 0x080fe20007ffe012 */
[----:B------:R-:W-:Y:S01]  /*07c0*/  IMAD R10, R15, 0xe00, RZ ;  /* 0x00000e000f0a7824 */ /* 0x000fe200078e02ff */
[----:B------:R-:W-:Y:S01]  /*07d0*/  ISETP.NE.AND P4, PT, R14, RZ, PT ;  /* 0x000000ff0e00720c */ /* 0x000fe20003f85270 */
[----:B------:R-:W-:Y:S02]  /*07e0*/  IMAD R14, R12, 0x40, R13 ;  /* 0x000000400c0e7824 */ /* 0x000fe400078e020d */
[----:B------:R-:W-:Y:S01]  /*07f0*/  IMAD R12, R19, 0xe00, RZ ;  /* 0x00000e00130c7824 */ /* 0x000fe200078e02ff */
[----:B------:R-:W-:-:S02]  /*0800*/  LEA R11, R16, R13, 0x6 ;  /* 0x0000000d100b7211 */ /* 0x000fc400078e30ff */
[----:B------:R-:W-:Y:S01]  /*0810*/  LOP3.LUT R10, R10, 0xffff, RZ, 0xc0, !PT ;  /* 0x0000ffff0a0a7812 */ /* 0x000fe200078ec0ff */
[----:B------:R-:W-:Y:S01]  /*0820*/  @!P1 IMAD.IADD R13, R0, 0x1, R7 ;  /* 0x00000001000d9824 */ /* 0x000fe200078e0207 */
[----:B------:R-:W-:-:S03]  /*0830*/  LOP3.LUT R7, R12, 0xffff, RZ, 0xc0, !PT ;  /* 0x0000ffff0c077812 */ /* 0x000fc600078ec0ff */
[----:B------:R-:W-:Y:S01]  /*0840*/  IMAD.IADD R15, R10, 0x1, R11 ;  /* 0x000000010a0f7824 */ /* 0x000fe200078e020b */
[----:B------:R-:W-:Y:S01]  /*0850*/  PRMT R37, RZ, 0x7610, R37 ;  /* 0x00007610ff257816 */ /* 0x000fe20000000025 */
[----:B------:R-:W-:Y:S02]  /*0860*/  IMAD.IADD R7, R7, 0x1, R14 ;  /* 0x0000000107077824 */ /* 0x000fe400078e020e */
[----:B------:R-:W-:-:S05]  /*0870*/  IMAD.WIDE.U32 R14, R15, 0x2, R4 ;  /* 0x000000020f0e7825 */ /* 0x000fca00078e0004 */
[----:B------:R-:W5:Y:S01]  /*0880*/  @P2 LDG.E.U16.CONSTANT R37, desc[UR8][R14.64+0x2] ;  /* 0x000002080e252981 */ /* 0x000f62000c1e9500 */
[----:B------:R-:W-:Y:S01]  /*0890*/  ISETP.GT.U32.AND P2, PT, R3, 0x1f, PT ;  /* 0x0000001f0300780c */ /* 0x000fe20003f44070 */
[----:B------:R-:W-:Y:S01]  /*08a0*/  VIADD R17, R17, 0x5400 ;  /* 0x0000540011117836 */ /* 0x000fe20000000000 */
[----:B------:R-:W-:Y:S01]  /*08b0*/  PRMT R32, RZ, 0x7610, R32 ;  /* 0x00007610ff207816 */ /* 0x000fe20000000020 */
[----:B------:R-:W-:Y:S01]  /*08c0*/  @!P1 IMAD.WIDE.U32 R12, R13, 0x2, R4 ;  /* 0x000000020d0c9825 */ /* 0x000fe200078e0004 */
[----:B------:R-:W-:Y:S02]  /*08d0*/  PRMT R38, RZ, 0x7610, R38 ;  /* 0x00007610ff267816 */ /* 0x000fe40000000026 */
[----:B------:R-:W-:Y:S01]  /*08e0*/  PRMT R44, RZ, 0x7610, R44 ;  /* 0x00007610ff2c7816 */ /* 0x000fe2000000002c */
[----:B------:R-:W-:Y:S01]  /*08f0*/  IMAD.WIDE.U32 R10, R17, 0x2, R4 ;  /* 0x00000002110a7825 */ /* 0x000fe200078e0004 */
[----:B------:R-:W-:Y:S01]  /*0900*/  PRMT R43, RZ, 0x7610, R43 ;  /* 0x00007610ff2b7816 */ /* 0x000fe2000000002b */
[----:B------:R-:W5:Y:S02]  /*0910*/  @P4 LDG.E.U16.CONSTANT R32, desc[UR8][R8.64+0xc382] ;  /* 0x00c3820808204981 */ /* 0x000f64000c1e9500 */
[----:B------:R-:W-:-:S04]  /*0920*/  IMAD.WIDE.U32 R48, R7, 0x2, R4 ;  /* 0x0000000207307825 */ /* 0x000fc800078e0004 */
[----:B--2---:R-:W-:Y:S01]  /*0930*/  IMAD.WIDE.U32 R46, R6, 0x2, R46 ;  /* 0x00000002062e7825 */ /* 0x004fe200078e002e */
[----:B------:R-:W-:Y:S01]  /*0940*/  ISETP.EQ.AND P0, PT, R21, RZ, !P0 ;  /* 0x000000ff1500720c */ /* 0x000fe20004702270 */
[----:B------:R-:W5:Y:S02]  /*0950*/  @!P1 LDG.E.U16.CONSTANT R33, desc[UR8][R12.64+0xc780] ;  /* 0x00c780080c219981 */ /* 0x000f64000c1e9500 */
[----:B------:R-:W-:Y:S02]  /*0960*/  IMAD.WIDE.U32 R34, R35, 0x2, R4 ;  /* 0x0000000223227825 */ /* 0x000fe400078e0004 */
[----:B------:R-:W5:Y:S04]  /*0970*/  @!P1 LDG.E.U16.CONSTANT R39, desc[UR8][R12.64+0xc782] ;  /* 0x00c782080c279981 */ /* 0x000f68000c1e9500 */
[----:B------:R-:W5:Y:S04]  /*0980*/  LDG.E.U16.CONSTANT R36, desc[UR8][R10.64] ;  /* 0x000000080a247981 */ /* 0x000f68000c1e9500 */
[----:B------:R-:W5:Y:S04]  /*0990*/  LDG.E.U16.CONSTANT R40, desc[UR8][R10.64+0x2] ;  /* 0x000002080a287981 */ /* 0x000f68000c1e9500 */
[----:B------:R-:W5:Y:S04]  /*09a0*/  @P3 LDG.E.U16.CONSTANT R38, desc[UR8][R14.64] ;  /* 0x000000080e263981 */ /* 0x000f68000c1e9500 */
[----:B------:R-:W5:Y:S04]  /*09b0*/  @P5 LDG.E.U16.CONSTANT R44, desc[UR8][R48.64] ;  /* 0x00000008302c5981 */ /* 0x000f68000c1e9500 */
[----:B------:R-:W5:Y:S04]  /*09c0*/  @P6 LDG.E.U16.CONSTANT R43, desc[UR8][R48.64+0x2] ;  /* 0x00000208302b6981 */ /* 0x000f68000c1e9500 */
[----:B------:R-:W5:Y:S04]  /*09d0*/  LDG.E.128.CONSTANT R16, desc[UR8][R46.64] ;  /* 0x000000082e107981 */ /* 0x000f68000c1e9d00 */
[----:B------:R-:W5:Y:S04]  /*09e0*/  LDG.E.128.CONSTANT R20, desc[UR8][R46.64+0x2000] ;  /* 0x002000082e147981 */ /* 0x000f68000c1e9d00 */
[----:B------:R-:W5:Y:S04]  /*09f0*/  LDG.E.128.CONSTANT R4, desc[UR8][R46.64+0x4000] ;  /* 0x004000082e047981 */ /* 0x000f68000c1e9d00 */
[----:B------:R-:W5:Y:S04]  /*0a00*/  LDG.E.128.CONSTANT R8, desc[UR8][R46.64+0x6000] ;  /* 0x006000082e087981 */ /* 0x000f68000c1e9d00 */
[----:B------:R-:W5:Y:S01]  /*0a10*/  @!P2 LDG.E.128.CONSTANT R12, desc[UR8][R46.64+0x8000] ;  /* 0x008000082e0ca981 */ /* 0x000f62000c1e9d00 */
[----:B------:R-:W0:Y:S01]  /*0a20*/  S2UR UR7, SR_CgaCtaId ;  /* 0x00000000000779c3 */ /* 0x000e220000008800 */
[----:B------:R-:W-:-:S02]  /*0a30*/  PRMT R42, RZ, 0x7610, R42 ;  /* 0x00007610ff2a7816 */ /* 0x000fc4000000002a */
[----:B------:R-:W-:-:S04]  /*0a40*/  PRMT R41, RZ, 0x7610, R41 ;  /* 0x00007610ff297816 */ /* 0x000fc80000000029 */
[----:B------:R-:W5:Y:S04]  /*0a50*/  @!P0 LDG.E.U16.CONSTANT R42, desc[UR8][R34.64] ;  /* 0x00000008222a8981 */ /* 0x000f68000c1e9500 */
[----:B------:R1:W5:Y:S01]  /*0a60*/  @!P0 LDG.E.U16.CONSTANT R41, desc[UR8][R34.64+0x2] ;  /* 0x0000020822298981 */ /* 0x000362000c1e9500 */
[----:B------:R-:W-:Y:S01]  /*0a70*/  ISETP.GE.U32.AND P0, PT, R27, 0x38, PT ;  /* 0x000000381b00780c */ /* 0x000fe20003f06070 */
[----:B------:R-:W-:Y:S02]  /*0a80*/  UMOV UR5, 0x400 ;  /* 0x0000040000057882 */ /* 0x000fe40000000000 */
[----:B0-----:R-:W-:Y:S01]  /*0a90*/  ULEA UR6, UR7, UR5, 0x18 ;  /* 0x0000000507067291 */ /* 0x001fe2000f8ec0ff */
[----:B-1----:R-:W-:-:S05]  /*0aa0*/  PRMT R34, RZ, 0x7610, R34 ;  /* 0x00007610ff227816 */ /* 0x002fca0000000022 */
[----:B------:R-:W-:-:S04]  /*0ab0*/  LEA R45, R3, UR6, 0x2 ;  /* 0x00000006032d7c11 */ /* 0x000fc8000f8e10ff */
[----:B------:R-:W-:Y:S05]  /*0ac0*/  @!P0 BRA `(.L_x_0) ;  /* 0x00000000005c8947 */ /* 0x000fea0003800000 */
[----:B------:R-:W0:Y:S01]  /*0ad0*/  S2R R50, SR_TID.X ;  /* 0x0000000000327919 */ /* 0x000e220000002100 */
[----:B------:R-:W-:Y:S01]  /*0ae0*/  IMAD.HI.U32 R35, R27, -0x6db6db6d, RZ ;  /* 0x924924931b237827 */ /* 0x000fe200078e00ff */
[----:B------:R-:W-:Y:S04]  /*0af0*/  BSSY.RECONVERGENT B0, `(.L_x_0) ;  /* 0x0000014000007945 */ /* 0x000fe80003800200 */
[----:B------:R-:W-:-:S05]  /*0b00*/  SHF.R.U32.HI R46, RZ, 0x5, R35 ;  /* 0x00000005ff2e7819 */ /* 0x000fca0000011623 */
[----:B------:R-:W-:Y:S01]  /*0b10*/  IMAD R47, R46, -0x38, R27 ;  /* 0xffffffc82e2f7824 */ /* 0x000fe200078e021b */
[----:B0-----:R-:W-:-:S04]  /*0b20*/  SHF.R.U32.HI R48, RZ, 0x3, R50 ;  /* 0x00000003ff307819 */ /* 0x001fc80000011632 */
[----:B------:R-:W-:-:S13]  /*0b30*/  LOP3.LUT P3, RZ, R48, 0x38, R47, 0xf8, !PT ;  /* 0x0000003830ff7812 */ /* 0x000fda000786f82f */
[----:B------:R-:W-:Y:S05]  /*0b40*/  @!P3 BRA `(.L_x_1) ;  /* 0x000000000038b947 */ /* 0x000fea0003800000 */
[----:B------:R-:W-:Y:S01]  /*0b50*/  IMAD.SHL.U32 R48, R50, 0x8, RZ ;  /* 0x0000000832307824 */ /* 0x000fe200078e00ff */
[----:B------:R-:W0:Y:S01]  /*0b60*/  LDC.64 R34, c[0x0][0x388] ;  /* 0x0000e200ff227b82 */ /* 0x000e220000000a00 */
[----:B------:R-:W-:-:S03]  /*0b70*/  IMAD.SHL.U32 R47, R47, 0x40, RZ ;  /* 0x000000402f2f7824 */ /* 0x000fc600078e00ff */
[----:B------:R-:W-:Y:S01]  /*0b80*/  LOP3.LUT R49, R48, 0x1c0, RZ, 0xc0, !PT ;  /* 0x000001c030317812 */ /* 0x000fe200078ec0ff */
[----:B------:R-:W-:Y:S01]  /*0b90*/  IMAD.SHL.U32 R48, R50, 0x2, RZ ;  /* 0x0000000232307824 */ /* 0x000fe200078e00ff */
[----:B------:R-:W-:-:S03]  /*0ba0*/  LOP3.LUT R47, R47, 0xe00, RZ, 0xc0, !PT ;  /* 0x00000e002f2f7812 */ /* 0x000fc600078ec0ff */
[----:B------:R-:W-:Y:S01]  /*0bb0*/  IMAD R49, R46, 0x7000, R49 ;  /* 0x000070002e317824 */ /* 0x000fe200078e0231 */
[----:B------:R-:W-:Y:S01]  /*0bc0*/  LOP3.LUT R48, R48, 0xe, RZ, 0xc0, !PT ;  /* 0x0000000e30307812 */ /* 0x000fe200078ec0ff */
[----:B------:R-:W-:-:S03]  /*0bd0*/  IMAD.SHL.U32 R46, R27, 0x8, RZ ;  /* 0x000000081b2e7824 */ /* 0x000fc600078e00ff */
[----:B------:R-:W-:Y:S02]  /*0be0*/  IADD3 R47, PT, PT, R47, R49, R48 ;  /* 0x000000312f2f7210 */ /* 0x000fe40007ffe030 */
[----:B------:R-:W-:-:S04]  /*0bf0*/  LOP3.LUT R46, R46, 0x30, RZ, 0xc0, !PT ;  /* 0x000000302e2e7812 */ /* 0x000fc800078ec0ff */
[----:B------:R-:W-:-:S05]  /*0c00*/  IADD3 R47, PT, PT, R47, -0xe40, R46 ;  /* 0xfffff1c02f2f7810 */ /* 0x000fca0007ffe02e */
[----:B0-----:R-:W-:-:S06]  /*0c10*/  IMAD.WIDE.U32 R34, R47, 0x2, R34 ;  /* 0x000000022f227825 */ /* 0x001fcc00078e0022 */
[----:B------:R0:W5:Y:S02]  /*0c20*/  LDG.E.U16.CONSTANT R34, desc[UR8][R34.64] ;  /* 0x0000000822227981 */ /* 0x000164000c1e9500 */
.L_x_1:
[----:B------:R-:W-:Y:S05]  /*0c30*/  BSYNC.RECONVERGENT B0 ;  /* 0x0000000000007941 */ /* 0x000fea0003800200 */
.L_x_0:
[----:B-----5:R1:W-:Y:S01]  /*0c40*/  STS.U16 [R45], R34 ;  /* 0x000000222d007388 */ /* 0x0203e20000000400 */
[----:B------:R-:W-:Y:S01]  /*0c50*/  PRMT R46, RZ, 0x7610, R46 ;  /* 0x00007610ff2e7816 */ /* 0x000fe2000000002e */
[----:B------:R-:W-:Y:S06]  /*0c60*/  @!P0 BRA `(.L_x_2) ;  /* 0x0000000000588947 */ /* 0x000fec0003800000 */
[----:B-1----:R-:W-:Y:S01]  /*0c70*/  IMAD.HI.U32 R34, R27, -0x6db6db6d, RZ ;  /* 0x924924931b227827 */ /* 0x002fe200078e00ff */
[----:B------:R-:W-:Y:S04]  /*0c80*/  BSSY.RECONVERGENT B0, `(.L_x_2) ;  /* 0x0000014000007945 */ /* 0x000fe80003800200 */
[----:B------:R-:W-:Y:S02]  /*0c90*/  SHF.R.U32.HI R48, RZ, 0x5, R34 ;  /* 0x00000005ff307819 */ /* 0x000fe40000011622 */
[----:B------:R-:W-:-:S03]  /*0ca0*/  SHF.R.U32.HI R34, RZ, 0x3, R3 ;  /* 0x00000003ff227819 */ /* 0x000fc60000011603 */
[----:B------:R-:W-:-:S05]  /*0cb0*/  IMAD R47, R48, -0x38, R27 ;  /* 0xffffffc8302f7824 */ /* 0x000fca00078e021b */
[----:B------:R-:W-:-:S13]  /*0cc0*/  LOP3.LUT P0, RZ, R34, 0x38, R47, 0xf8, !PT ;  /* 0x0000003822ff7812 */ /* 0x000fda000780f82f */
[----:B------:R-:W-:Y:S05]  /*0cd0*/  @!P0 BRA `(.L_x_3) ;  /* 0x0000000000388947 */ /* 0x000fea0003800000 */
[----:B0-----:R-:W0:Y:S01]  /*0ce0*/  LDC.64 R34, c[0x0][0x388] ;  /* 0x0000e200ff227b82 */ /* 0x001e220000000a00 */
[----:B------:R-:W-:Y:S01]  /*0cf0*/  SHF.L.U32 R46, R3, 0x3, RZ ;  /* 0x00000003032e7819 */ /* 0x000fe200000006ff */
[----:B------:R-:W-:Y:S02]  /*0d00*/  IMAD.SHL.U32 R47, R47, 0x40, RZ ;  /* 0x000000402f2f7824 */ /* 0x000fe400078e00ff */
[----:B------:R-:W-:Y:S01]  /*0d10*/  IMAD.SHL.U32 R50, R3, 0x2, RZ ;  /* 0x0000000203327824 */ /* 0x000fe200078e00ff */
[----:B------:R-:W-:Y:S01]  /*0d20*/  LOP3.LUT R49, R46, 0x1c0, RZ, 0xc0, !PT ;  /* 0x000001c02e317812 */ /* 0x000fe200078ec0ff */
[----:B------:R-:W-:Y:S01]  /*0d30*/  IMAD.SHL.U32 R46, R27, 0x8, RZ ;  /* 0x000000081b2e7824 */ /* 0x000fe200078e00ff */
[----:B------:R-:W-:Y:S02]  /*0d40*/  LOP3.LUT R47, R47, 0xe00, RZ, 0xc0, !PT ;  /* 0x00000e002f2f7812 */ /* 0x000fe400078ec0ff */
[----:B------:R-:W-:Y:S01]  /*0d50*/  LOP3.LUT R50, R50, 0xe, RZ, 0xc0, !PT ;  /* 0x0000000e32327812 */ /* 0x000fe200078ec0ff */
[----:B------:R-:W-:Y:S01]  /*0d60*/  IMAD R49, R48, 0x7000, R49 ;  /* 0x0000700030317824 */ /* 0x000fe200078e0231 */
[----:B------:R-:W-:-:S04]  /*0d70*/  LOP3.LUT R46, R46, 0x30, RZ, 0xc0, !PT ;  /* 0x000000302e2e7812 */ /* 0x000fc800078ec0ff */
[----:B------:R-:W-:-:S04]  /*0d80*/  IADD3 R47, PT, PT, R47, R49, R50 ;  /* 0x000000312f2f7210 */ /* 0x000fc80007ffe032 */
[----:B------:R-:W-:-:S05]  /*0d90*/  IADD3 R47, PT, PT, R47, -0xe3f, R46 ;  /* 0xfffff1c12f2f7810 */ /* 0x000fca0007ffe02e */
[----:B0-----:R-:W-:-:S05]  /*0da0*/  IMAD.WIDE.U32 R34, R47, 0x2, R34 ;  /* 0x000000022f227825 */ /* 0x001fca00078e0022 */
[----:B------:R1:W5:Y:S02]  /*0db0*/  LDG.E.U16.CONSTANT R46, desc[UR8][R34.64] ;  /* 0x00000008222e7981 */ /* 0x000364000c1e9500 */
.L_x_3:
[----:B------:R-:W-:Y:S05]  /*0dc0*/  BSYNC.RECONVERGENT B0 ;  /* 0x0000000000007941 */ /* 0x000fea0003800200 */
.L_x_2:
[----:B-----5:R2:W-:Y:S01]  /*0dd0*/  STS.U16 [R45+0x2], R46 ;  /* 0x0000022e2d007388 */ /* 0x0205e20000000400 */
[----:B------:R-:W-:Y:S01]  /*0de0*/  IMAD.SHL.U32 R47, R2, 0x8, RZ ;  /* 0x00000008022f7824 */ /* 0x000fe200078e00ff */
[----:B------:R-:W-:Y:S01]  /*0df0*/  SEL R48, RZ, 0x1, !P1 ;  /* 0x00000001ff307807 */ /* 0x000fe20004800000 */
[----:B------:R-:W-:Y:S01]  /*0e00*/  BSSY.RECONVERGENT B0, `(.L_x_4) ;  /* 0x0000019000007945 */ /* 0x000fe20003800200 */
[----:B-1----:R-:W-:Y:S02]  /*0e10*/  PRMT R34, RZ, 0x7610, R34 ;  /* 0x00007610ff227816 */ /* 0x002fe40000000022 */
[----:B------:R-:W-:-:S13]  /*0e20*/  LOP3.LUT P0, RZ, R47, R48, RZ, 0xfc, !PT ;  /* 0x000000302fff7212 */ /* 0x000fda000780fcff */
[----:B--2---:R-:W-:Y:S05]  /*0e30*/  @!P0 BRA `(.L_x_5) ;  /* 0x0000000000548947 */ /* 0x004fea0003800000 */
[C---:B------:R-:W-:Y:S01]  /*0e40*/  ISETP.GE.U32.AND P0, PT, R3.reuse, 0x8, PT ;  /* 0x000000080300780c */ /* 0x040fe20003f06070 */
[----:B------:R-:W-:Y:S01]  /*0e50*/  IMAD R51, R2, -0x38, R27 ;  /* 0xffffffc802337824 */ /* 0x000fe200078e021b */
[----:B0-----:R-:W-:Y:S02]  /*0e60*/  SHF.R.U32.HI R35, RZ, 0x3, R3 ;  /* 0x00000003ff237819 */ /* 0x001fe40000011603 */
[----:B------:R-:W-:-:S09]  /*0e70*/  LEA.HI R46, R3, 0x8, RZ, 0x1d ;  /* 0x00000008032e7811 */ /* 0x000fd200078fe8ff */
[----:B------:R-:W-:-:S05]  /*0e80*/  @P0 VIADD R46, R35, 0xffffffff ;  /* 0xffffffff232e0836 */ /* 0x000fca0000000000 */
[----:B------:R-:W-:-:S13]  /*0e90*/  LOP3.LUT P0, RZ, R46, 0x38, R51, 0xf8, !PT ;  /* 0x000000382eff7812 */ /* 0x000fda000780f833 */
[----:B------:R-:W-:Y:S05]  /*0ea0*/  @!P0 BRA `(.L_x_5) ;  /* 0x0000000000388947 */ /* 0x000fea0003800000 */
[----:B------:R-:W-:Y:S01]  /*0eb0*/  IMAD.MOV.U32 R49, RZ, RZ, -0x40 ;  /* 0xffffffc0ff317424 */ /* 0x000fe200078e00ff */
[----:B------:R-:W0:Y:S01]  /*0ec0*/  LDC.64 R34, c[0x0][0x388] ;  /* 0x0000e200ff227b82 */ /* 0x000e220000000a00 */
[----:B------:R-:W-:Y:S01]  /*0ed0*/  IMAD.SHL.U32 R51, R51, 0x40, RZ ;  /* 0x0000004033337824 */ /* 0x000fe200078e00ff */
[----:B------:R-:W-:Y:S01]  /*0ee0*/  LOP3.LUT R53, R68, 0xe, RZ, 0xc0, !PT ;  /* 0x0000000e44357812 */ /* 0x000fe200078ec0ff */
[----:B------:R-:W-:Y:S01]  /*0ef0*/  IMAD.SHL.U32 R52, R27, 0x8, RZ ;  /* 0x000000081b347824 */ /* 0x000fe200078e00ff */
[----:B------:R-:W-:Y:S02]  /*0f00*/  SEL R49, R49, 0xfffff1c0, P1 ;  /* 0xfffff1c031317807 */ /* 0x000fe40000800000 */
[----:B------:R-:W-:Y:S02]  /*0f10*/  LOP3.LUT R50, R51, 0xe00, RZ, 0xc0, !PT ;  /* 0x00000e0033327812 */ /* 0x000fe400078ec0ff */
[----:B------:R-:W-:Y:S01]  /*0f20*/  LOP3.LUT R52, R52, 0x30, RZ, 0xc0, !PT ;  /* 0x0000003034347812 */ /* 0x000fe200078ec0ff */
[----:B------:R-:W-:-:S05]  /*0f30*/  IMAD R49, R2, 0x7000, R49 ;  /* 0x0000700002317824 */ /* 0x000fca00078e0231 */
[----:B------:R-:W-:-:S05]  /*0f40*/  IADD3 R49, PT, PT, R50, R49, R53 ;  /* 0x0000003132317210 */ /* 0x000fca0007ffe035 */
[----:B------:R-:W-:-:S05]  /*0f50*/  IMAD.IADD R49, R52, 0x1, R49 ;  /* 0x0000000134317824 */ /* 0x000fca00078e0231 */
[----:B------:R-:W-:-:S05]  /*0f60*/  LEA R49, R46, R49, 0x6 ;  /* 0x000000312e317211 */ /* 0x000fca00078e30ff */
[----:B0-----:R-:W-:-:S06]  /*0f70*/  IMAD.WIDE R34, R49, 0x2, R34 ;  /* 0x0000000231227825 */ /* 0x001fcc00078e0222 */
[----:B------:R1:W5:Y:S02]  /*0f80*/  LDG.E.U16.CONSTANT R34, desc[UR8][R34.64] ;  /* 0x0000000822227981 */ /* 0x000364000c1e9500 */
.L_x_5:
[----:B------:R-:W-:Y:S05]  /*0f90*/  BSYNC.RECONVERGENT B0 ;  /* 0x0000000000007941 */ /* 0x000fea0003800200 */
.L_x_4:
[----:B-----5:R2:W-:Y:S01]  /*0fa0*/  STS.U16 [R45+0x100], R34 ;  /* 0x000100222d007388 */ /* 0x0205e20000000400 */
[----:B------:R-:W-:Y:S01]  /*0fb0*/  IMAD.IADD R47, R47, 0x1, R48 ;  /* 0x000000012f2f7824 */ /* 0x000fe200078e0230 */
[----:B------:R-:W-:Y:S01]  /*0fc0*/  SHF.R.U32.HI R69, RZ, 0x4, R3 ;  /* 0x00000004ff457819 */ /* 0x000fe20000011603 */
[----:B------:R-:W-:Y:S01]  /*0fd0*/  IMAD.U32 R46, RZ, RZ, UR6 ;  /* 0x00000006ff2e7e24 */ /* 0x000fe2000f8e00ff */
[----:B------:R-:W-:Y:S02]  /*0fe0*/  BSSY.RECONVERGENT B0, `(.L_x_6) ;  /* 0x000001a000007945 */ /* 0x000fe40003800200 */
[----:B------:R-:W-:Y:S01]  /*0ff0*/  ISETP.NE.AND P0, PT, R47, RZ, PT ;  /* 0x000000ff2f00720c */ /* 0x000fe20003f05270 */
[--C-:B------:R-:W-:Y:S01]  /*1000*/  IMAD R69, R69, 0x240, R46.reuse ;  /* 0x0000024045457824 */ /* 0x100fe200078e022e */
[----:B------:R-:W-:-:S11]  /*1010*/  PRMT R46, RZ, 0x7610, R46 ;  /* 0x00007610ff2e7816 */ /* 0x000fd6000000002e */
[----:B--2---:R-:W-:Y:S05]  /*1020*/  @!P0 BRA `(.L_x_7) ;  /* 0x0000000000548947 */ /* 0x004fea0003800000 */
[C---:B------:R-:W-:Y:S01]  /*1030*/  ISETP.GE.U32.AND P0, PT, R3.reuse, 0x8, PT ;  /* 0x000000080300780c */ /* 0x040fe20003f06070 */
[----:B------:R-:W-:Y:S01]  /*1040*/  IMAD R48, R2, -0x38, R27 ;  /* 0xffffffc802307824 */ /* 0x000fe200078e021b */
[----:B------:R-:W-:Y:S02]  /*1050*/  SHF.R.U32.HI R34, RZ, 0x3, R3 ;  /* 0x00000003ff227819 */ /* 0x000fe40000011603 */
[----:B------:R-:W-:-:S09]  /*1060*/  LEA.HI R47, R3, 0x8, RZ, 0x1d ;  /* 0x00000008032f7811 */ /* 0x000fd200078fe8ff */
[----:B------:R-:W-:-:S05]  /*1070*/  @P0 VIADD R47, R34, 0xffffffff ;  /* 0xffffffff222f0836 */ /* 0x000fca0000000000 */
[----:B------:R-:W-:-:S13]  /*1080*/  LOP3.LUT P0, RZ, R47, 0x38, R48, 0xf8, !PT ;  /* 0x000000382fff7812 */ /* 0x000fda000780f830 */
[----:B------:R-:W-:Y:S05]  /*1090*/  @!P0 BRA `(.L_x_7) ;  /* 0x0000000000388947 */ /* 0x000fea0003800000 */
[----:B------:R-:W-:Y:S01]  /*10a0*/  IMAD.MOV.U32 R49, RZ, RZ, -0x3f ;  /* 0xffffffc1ff317424 */ /* 0x000fe200078e00ff */
[----:B01----:R-:W0:Y:S01]  /*10b0*/  LDC.64 R34, c[0x0][0x388] ;  /* 0x0000e200ff227b82 */ /* 0x003e220000000a00 */
        /* <DEDUP_REMOVED lines=8> */
[----:B------:R-:W-:-:S04]  /*1140*/  IMAD.IADD R46, R46, 0x1, R49 ;  /* 0x000000012e2e7824 */ /* 0x000fc800078e0231 */
[----:B------:R-:W-:-:S04]  /*1150*/  IMAD R47, R47, 0x40, R46 ;  /* 0x000000402f2f7824 */ /* 0x000fc800078e022e */
[----:B0-----:R-:W-:-:S05]  /*1160*/  IMAD.WIDE R34, R47, 0x2, R34 ;  /* 0x000000022f227825 */ /* 0x001fca00078e0222 */
[----:B------:R2:W5:Y:S02]  /*1170*/  LDG.E.U16.CONSTANT R46, desc[UR8][R34.64] ;  /* 0x00000008222e7981 */ /* 0x000564000c1e9500 */
.L_x_7:
[----:B------:R-:W-:Y:S05]  /*1180*/  BSYNC.RECONVERGENT B0 ;  /* 0x0000000000007941 */ /* 0x000fea0003800200 */
.L_x_6:
[----:B------:R-:W-:Y:S01]  /*1190*/  UIADD3 UR4, UPT, UPT, UR5, 0xa20, URZ ;  /* 0x00000a2005047890 */ /* 0x000fe2000fffe0ff */
[----:B------:R-:W-:Y:S01]  /*11a0*/  PRMT R36, R36, 0x5410, R40 ;  /* 0x0000541024247816 */ /* 0x000fe20000000028 */
[----:B-----5:R-:W-:Y:S01]  /*11b0*/  STS.U16 [R45+0x102], R46 ;  /* 0x0001022e2d007388 */ /* 0x020fe20000000400 */
[----:B------:R-:W-:Y:S01]  /*11c0*/  PRMT R33, R33, 0x5410, R39 ;  /* 0x0000541021217816 */ /* 0x000fe20000000027 */
[----:B------:R-:W-:Y:S01]  /*11d0*/  ULEA UR4, UR7, UR4, 0x18 ;  /* 0x0000000407047291 */ /* 0x000fe2000f8ec0ff */
[----:B------:R-:W-:Y:S01]  /*11e0*/  LOP3.LUT R68, R68, 0x1e, RZ, 0xc0, !PT ;  /* 0x0000001e44447812 */ /* 0x000fe200078ec0ff */
[----:B------:R-:W-:Y:S04]  /*11f0*/  STS.U16 [R45+0x200], R24 ;  /* 0x000200182d007388 */ /* 0x000fe80000000400 */
[----:B------:R-:W-:Y:S01]  /*1200*/  LEA R3, R3, UR4, 0x4 ;  /* 0x0000000403037c11 */ /* 0x000fe2000f8e20ff */
[----:B------:R-:W-:Y:S04]  /*1210*/  STS.U16 [R45+0x202], R25 ;  /* 0x000202192d007388 */ /* 0x000fe80000000400 */
        /* <DEDUP_REMOVED lines=10> */
[----:B------:R-:W-:Y:S04]  /*12c0*/  STS [R45+0x800], R36 ;  /* 0x000800242d007388 */ /* 0x000fe80000000800 */
[----:B------:R-:W-:Y:S04]  /*12d0*/  STS.U16 [R45+0x900], R31 ;  /* 0x0009001f2d007388 */ /* 0x000fe80000000400 */
[----:B------:R-:W-:Y:S04]  /*12e0*/  STS.U16 [R45+0x902], R32 ;  /* 0x000902202d007388 */ /* 0x000fe80000000400 */
[----:B------:R-:W-:Y:S04]  /*12f0*/  @!P1 STS [R45+0xa00], R33 ;  /* 0x000a00212d009388 */ /* 0x000fe80000000800 */
[----:B------:R-:W-:Y:S04]  /*1300*/  STS.128 [R3], R16 ;  /* 0x0000001003007388 */ /* 0x000fe80000000c00 */
[----:B------:R-:W-:Y:S04]  /*1310*/  STS.128 [R3+0x400], R20 ;  /* 0x0004001403007388 */ /* 0x000fe80000000c00 */
[----:B------:R-:W-:Y:S04]  /*1320*/  STS.128 [R3+0x800], R4 ;  /* 0x0008000403007388 */ /* 0x000fe80000000c00 */
[----:B------:R-:W-:Y:S04]  /*1330*/  STS.128 [R3+0xc00], R8 ;  /* 0x000c000803007388 */ /* 0x000fe80000000c00 */
[----:B------:R-:W-:Y:S01]  /*1340*/  @!P2 STS.128 [R3+0x1000], R12 ;  /* 0x0010000c0300a388 */ /* 0x000fe20000000c00 */
[----:B------:R-:W-:Y:S06]  /*1350*/  BAR.SYNC.DEFER_BLOCKING 0x0 ;  /* 0x0000000000007b1d */ /* 0x000fec0000010000 */
[----:B------:R-:W-:Y:S04]  /*1360*/  LDS.U16 R27, [R68+UR4] ;  /* 0x00000004441b7984 */ /* 0x000fe80008000400 */
[----:B------:R-:W3:Y:S04]  /*1370*/  LDS.64 R24, [R69] ;  /* 0x0000000045187984 */ /* 0x000ee80000000a00 */
[----:B------:R-:W4:Y:S04]  /*1380*/  LDS.64 R30, [R69+0x80] ;  /* 0x00008000451e7984 */ /* 0x000f280000000a00 */
[----:B------:R-:W-:Y:S04]  /*1390*/  LDS.64 R28, [R69+0x40] ;  /* 0x00004000451c7984 */ /* 0x000fe80000000a00 */
[----:B------:R-:W0:Y:S04]  /*13a0*/  LDS.64 R36, [R69+0xc0] ;  /* 0x0000c00045247984 */ /* 0x000e280000000a00 */
[----:B------:R-:W1:Y:S04]  /*13b0*/  LDS.U16 R20, [R68+UR4+0x20] ;  /* 0x0000200444147984 */ /* 0x000e680008000400 */
[----:B------:R-:W2:Y:S04]  /*13c0*/  LDS.U16 R22, [R68+UR4+0x40] ;  /* 0x0000400444167984 */ /* 0x000ea80008000400 */
[----:B------:R-:W-:Y:S04]  /*13d0*/  LDS.64 R18, [R69+0x8] ;  /* 0x0000080045127984 */ /* 0x000fe80000000a00 */
[----:B------:R-:W2:Y:S04]  /*13e0*/  LDS.64 R54, [R69+0x88] ;  /* 0x0000880045367984 */ /* 0x000ea80000000a00 */
[----:B------:R-:W2:Y:S04]  /*13f0*/  LDS.U16 R26, [R68+UR4+0x60] ;  /* 0x00006004441a7984 */ /* 0x000ea80008000400 */
[----:B------:R-:W-:Y:S04]  /*1400*/  LDS.64 R4, [R69+0x48] ;  /* 0x0000480045047984 */ /* 0x000fe80000000a00 */
[----:B------:R-:W2:Y:S01]  /*1410*/  LDS.64 R16, [R69+0xc8] ;  /* 0x0000c80045107984 */ /* 0x000ea20000000a00 */
[----:B---3--:R-:W-:-:S03]  /*1420*/  HFMA2 R3, R24.H0_H0, R27.H0_H0, RZ.H0_H0 ;  /* 0x2000001b18037231 */ /* 0x008fc600000408ff */
[----:B------:R-:W3:Y:S01]  /*1430*/  LDS.U16 R8, [R68+UR4+0x80] ;  /* 0x0000800444087984 */ /* 0x000ee20008000400 */
[----:B----4-:R-:W-:-:S03]  /*1440*/  HFMA2 R6, R30.H0_H0, R27.H0_H0, RZ.H0_H0 ;  /* 0x2000001b1e067231 */ /* 0x010fc600000408ff */
[----:B------:R-:W4:Y:S02]  /*1450*/  LDS.U16 R14, [R68+UR4+0xa0] ;  /* 0x0000a004440e7984 */ /* 0x000f240008000400 */
[----:B------:R-:W-:Y:S02]  /*1460*/  PRMT R9, R3, 0x5410, R6 ;  /* 0x0000541003097816 */ /* 0x000fe40000000006 */
[----:B------:R-:W4:Y:S01]  /*1470*/  LDS.U16 R21, [R68+UR4+0xc0] ;  /* 0x0000c00444157984 */ /* 0x000f220008000400 */
[----:B0-----:R-:W-:Y:S02]  /*1480*/  PRMT R67, R28, 0x5410, R36 ;  /* 0x000054101c437816 */ /* 0x001fe40000000024 */
[----:B------:R-:W-:Y:S01]  /*1490*/  PRMT R3, R24, 0x7632, R30 ;  /* 0x0000763218037816 */ /* 0x000fe2000000001e */
[----:B------:R-:W-:Y:S01]  /*14a0*/  LDS.64 R12, [R69+0x10] ;  /* 0x00001000450c7984 */ /* 0x000fe20000000a00 */
[----:B------:R-:W-:Y:S01]  /*14b0*/  PRMT R15, R28, 0x7632, R36 ;  /* 0x000076321c0f7816 */ /* 0x000fe20000000024 */
[----:B------:R-:W-:Y:S01]  /*14c0*/  HFMA2 R27, R67, R27.H0_H0, RZ.H0_H0 ;  /* 0x2000001b431b7231 */ /* 0x000fe200000400ff */
[----:B------:R-:W-:Y:S01]  /*14d0*/  PRMT R24, R29, 0x5410, R37 ;  /* 0x000054101d187816 */ /* 0x000fe20000000025 */
[----:B------:R-:W0:Y:S01]  /*14e0*/  LDS.64 R46, [R69+0x90] ;  /* 0x00009000452e7984 */ /* 0x000e220000000a00 */
[-C--:B-1----:R-:W-:Y:S01]  /*14f0*/  HFMA2 R3, R3, R20.reuse.H0_H0, R9 ;  /* 0x2000001403037231 */ /* 0x082fe20000000009 */
[C-C-:B------:R-:W-:Y:S01]  /*1500*/  PRMT R28, R25.reuse, 0x7632, R31.reuse ;  /* 0x00007632191c7816 */ /* 0x140fe2000000001f */
[----:B------:R-:W-:Y:S01]  /*1510*/  HFMA2 R27, R15, R20.H0_H0, R27 ;  /* 0x200000140f1b7231 */ /* 0x000fe2000000001b */
[----:B------:R-:W1:Y:S01]  /*1520*/  LDS.U16 R33, [R68+UR4+0xe0] ;  /* 0x0000e00444217984 */ /* 0x000e620008000400 */
[----:B------:R-:W-:-:S02]  /*1530*/  PRMT R20, R25, 0x5410, R31 ;  /* 0x0000541019147816 */ /* 0x000fc4000000001f */
[----:B------:R-:W-:Y:S01]  /*1540*/  PRMT R23, R29, 0x7632, R37 ;  /* 0x000076321d177816 */ /* 0x000fe20000000025 */
[----:B--2---:R-:W2:Y:S01]  /*1550*/  LDS.U16 R35, [R68+UR4+0x100] ;  /* 0x0001000444237984 */ /* 0x004ea20008000400 */
[-C--:B------:R-:W-:Y:S01]  /*1560*/  HFMA2 R27, R24, R22.reuse.H0_H0, R27 ;  /* 0x20000016181b7231 */ /* 0x080fe2000000001b */
[C-C-:B------:R-:W-:Y:S01]  /*1570*/  PRMT R25, R19.reuse, 0x5410, R55.reuse ;  /* 0x0000541013197816 */ /* 0x140fe20000000037 */
[----:B------:R-:W-:Y:S01]  /*1580*/  HFMA2 R3, R20, R22.H0_H0, R3 ;  /* 0x2000001614037231 */ /* 0x000fe20000000003 */
[----:B------:R-:W-:Y:S01]  /*1590*/  LDS.64 R6, [R69+0x50] ;  /* 0x0000500045067984 */ /* 0x000fe20000000a00 */
[C-C-:B------:R-:W-:Y:S01]  /*15a0*/  PRMT R20, R18.reuse, 0x5410, R54.reuse ;  /* 0x0000541012147816 */ /* 0x140fe20000000036 */
[-C--:B------:R-:W-:Y:S01]  /*15b0*/  HFMA2 R27, R23, R26.reuse.H0_H0, R27 ;  /* 0x2000001a171b7231 */ /* 0x080fe2000000001b */
[----:B------:R-:W-:Y:S01]  /*15c0*/  PRMT R18, R18, 0x7632, R54 ;  /* 0x0000763212127816 */ /* 0x000fe20000000036 */
[----:B------:R-:W2:Y:S01]  /*15d0*/  LDS.64 R10, [R69+0xd0] ;  /* 0x0000d000450a7984 */ /* 0x000ea20000000a00 */
[----:B------:R-:W-:Y:S01]  /*15e0*/  HFMA2 R3, R28, R26.H0_H0, R3 ;  /* 0x2000001a1c037231 */ /* 0x000fe20000000003 */
[----:B------:R-:W-:-:S02]  /*15f0*/  PRMT R19, R19, 0x7632, R55 ;  /* 0x0000763213137816 */ /* 0x000fc40000000037 */
[----:B------:R-:W2:Y:S01]  /*1600*/  LDS.U16 R36, [R68+UR4+0x120] ;  /* 0x0001200444247984 */ /* 0x000ea20008000400 */
[----:B------:R-:W-:-:S03]  /*1610*/  PRMT R66, R4, 0x5410, R16 ;  /* 0x0000541004427816 */ /* 0x000fc60000000010 */
[----:B------:R-:W2:Y:S01]  /*1620*/  LDS.U16 R38, [R68+UR4+0x140] ;  /* 0x0001400444267984 */ /* 0x000ea20008000400 */
[-C--:B---3--:R-:W-:Y:S02]  /*1630*/  HFMA2 R3, R20, R8.reuse.H0_H0, R3 ;  /* 0x2000000814037231 */ /* 0x088fe40000000003 */
[----:B------:R-:W-:Y:S01]  /*1640*/  HFMA2 R20, R66, R8.H0_H0, R27 ;  /* 0x2000000842147231 */ /* 0x000fe2000000001b */
[----:B------:R-:W-:Y:S01]  /*1650*/  LDS.64 R28, [R69+0x18] ;  /* 0x00001800451c7984 */ /* 0x000fe20000000a00 */
[-C--:B----4-:R-:W-:Y:S01]  /*1660*/  HFMA2 R18, R18, R14.reuse.H0_H0, R3 ;  /* 0x2000000e12127231 */ /* 0x090fe20000000003 */
[----:B------:R-:W-:Y:S02]  /*1670*/  PRMT R3, R4, 0x7632, R16 ;  /* 0x0000763204037816 */ /* 0x000fe40000000010 */
[----:B------:R-:W3:Y:S01]  /*1680*/  LDS.64 R52, [R69+0x98] ;  /* 0x0000980045347984 */ /* 0x000ee20000000a00 */
[----:B------:R-:W-:Y:S01]  /*1690*/  HFMA2 R4, R25, R21.H0_H0, R18 ;  /* 0x2000001519047231 */ /* 0x000fe20000000012 */
[C-C-:B------:R-:W-:Y:S01]  /*16a0*/  PRMT R18, R5.reuse, 0x7632, R17.reuse ;  /* 0x0000763205127816 */ /* 0x140fe20000000011 */
[----:B------:R-:W-:Y:S01]  /*16b0*/  HFMA2 R14, R3, R14.H0_H0, R20 ;  /* 0x2000000e030e7231 */ /* 0x000fe20000000014 */
[----:B------:R-:W4:Y:S01]  /*16c0*/  LDS.U16 R42, [R68+UR4+0x160] ;  /* 0x00016004442a7984 */ /* 0x000f220008000400 */
[----:B------:R-:W-:-:S03]  /*16d0*/  PRMT R20, R5, 0x5410, R17 ;  /* 0x0000541005147816 */ /* 0x000fc60000000011 */
[----:B------:R-:W4:Y:S01]  /*16e0*/  LDS.U16 R48, [R68+UR4+0x180] ;  /* 0x0001800444307984 */ /* 0x000f220008000400 */
[C-C-:B0-----:R-:W-:Y:S01]  /*16f0*/  PRMT R5, R12.reuse, 0x5410, R46.reuse ;  /* 0x000054100c057816 */ /* 0x141fe2000000002e */
[----:B------:R-:W-:Y:S01]  /*1700*/  HFMA2 R14, R20, R21.H0_H0, R14 ;  /* 0x20000015140e7231 */ /* 0x000fe2000000000e */
[----:B------:R-:W-:Y:S01]  /*1710*/  PRMT R12, R12, 0x7632, R46 ;  /* 0x000076320c0c7816 */ /* 0x000fe2000000002e */
[----:B------:R-:W-:Y:S01]  /*1720*/  LDS.64 R26, [R69+0x58] ;  /* 0x00005800451a7984 */ /* 0x000fe20000000a00 */
[-C--:B-1----:R-:W-:Y:S02]  /*1730*/  HFMA2 R4, R19, R33.reuse.H0_H0, R4 ;  /* 0x2000002113047231 */ /* 0x082fe40000000004 */
[----:B------:R-:W-:Y:S01]  /*1740*/  HFMA2 R14, R18, R33.H0_H0, R14 ;  /* 0x20000021120e7231 */ /* 0x000fe2000000000e */
[----:B------:R-:W0:Y:S01]  /*1750*/  LDS.64 R8, [R69+0xd8] ;  /* 0x0000d80045087984 */ /* 0x000e220000000a00 */
[----:B--2---:R-:W-:-:S03]  /*1760*/  HFMA2 R5, R5, R35.H0_H0, R4 ;  /* 0x2000002305057231 */ /* 0x004fc60000000004 */
[----:B------:R-:W1:Y:S04]  /*1770*/  LDS.U16 R60, [R68+UR4+0x1a0] ;  /* 0x0001a004443c7984 */ /* 0x000e680008000400 */
[----:B------:R-:W2:Y:S01]  /*1780*/  LDS.U16 R62, [R68+UR4+0x1c0] ;  /* 0x0001c004443e7984 */ /* 0x000ea20008000400 */
[C-C-:B------:R-:W-:Y:S02]  /*1790*/  PRMT R4, R6.reuse, 0x5410, R10.reuse ;  /* 0x0000541006047816 */ /* 0x140fe4000000000a */
[----:B------:R-:W-:Y:S01]  /*17a0*/  PRMT R16, R6, 0x7632, R10 ;  /* 0x0000763206107816 */ /* 0x000fe2000000000a */
[----:B------:R-:W2:Y:S01]  /*17b0*/  LDS.U16 R64, [R68+UR4+0x1e0] ;  /* 0x0001e00444407984 */ /* 0x000ea20008000400 */
[C-C-:B------:R-:W-:Y:S01]  /*17c0*/  PRMT R6, R13.reuse, 0x5410, R47.reuse ;  /* 0x000054100d067816 */ /* 0x140fe2000000002f */
[----:B------:R-:W-:Y:S01]  /*17d0*/  HFMA2 R14, R4, R35.H0_H0, R14 ;  /* 0x20000023040e7231 */ /* 0x000fe2000000000e */
[----:B------:R-:W-:Y:S01]  /*17e0*/  PRMT R10, R13, 0x7632, R47 ;  /* 0x000076320d0a7816 */ /* 0x000fe2000000002f */
[----:B------:R-:W-:Y:S01]  /*17f0*/  LDS.64 R32, [R69+0x120] ;  /* 0x0001200045207984 */ /* 0x000fe20000000a00 */
[-C--:B------:R-:W-:Y:S01]  /*1800*/  HFMA2 R5, R12, R36.reuse.H0_H0, R5 ;  /* 0x200000240c057231 */ /* 0x080fe20000000005 */
[C-C-:B------:R-:W-:Y:S01]  /*1810*/  PRMT R13, R7.reuse, 0x5410, R11.reuse ;  /* 0x00005410070d7816 */ /* 0x140fe2000000000b */
[----:B------:R-:W-:Y:S01]  /*1820*/  HFMA2 R19, R16, R36.H0_H0, R14 ;  /* 0x2000002410137231 */ /* 0x000fe2000000000e */
[----:B------:R-:W2:Y:S01]  /*1830*/  LDS.64 R50, [R69+0x1a0] ;  /* 0x0001a00045327984 */ /* 0x000ea20000000a00 */
[-C--:B------:R-:W-:Y:S01]  /*1840*/  HFMA2 R5, R6, R38.reuse.H0_H0, R5 ;  /* 0x2000002606057231 */ /* 0x080fe20000000005 */
[----:B------:R-:W-:Y:S01]  /*1850*/  PRMT R11, R7, 0x7632, R11 ;  /* 0x00007632070b7816 */ /* 0x000fe2000000000b */
[----:B------:R-:W-:Y:S01]  /*1860*/  HFMA2 R21, R13, R38.H0_H0, R19 ;  /* 0x200000260d157231 */ /* 0x000fe20000000013 */
[----:B------:R-:W-:Y:S01]  /*1870*/  LDS.64 R34, [R69+0x160] ;  /* 0x0001600045227984 */ /* 0x000fe20000000a00 */
[----:B---3--:R-:W-:-:S02]  /*1880*/  PRMT R6, R28, 0x5410, R52 ;  /* 0x000054101c067816 */ /* 0x008fc40000000034 */
[----:B------:R-:W-:Y:S01]  /*1890*/  PRMT R28, R28, 0x7632, R52 ;  /* 0x000076321c1c7816 */ /* 0x000fe20000000034 */
[----:B------:R-:W3:Y:S01]  /*18a0*/  LDS.64 R40, [R69+0x1e0] ;  /* 0x0001e00045287984 */ /* 0x000ee20000000a00 */
[-C--:B----4-:R-:W-:Y:S02]  /*18b0*/  HFMA2 R5, R10, R42.reuse.H0_H0, R5 ;  /* 0x2000002a0a057231 */ /* 0x090fe40000000005 */
[----:B------:R-:W-:Y:S01]  /*18c0*/  HFMA2 R21, R11, R42.H0_H0, R21 ;  /* 0x2000002a0b157231 */ /* 0x000fe20000000015 */
[----:B------:R-:W4:Y:S01]  /*18d0*/  LDS.U16 R22, [R68+UR4+0x600] ;  /* 0x0006000444167984 */ /* 0x000f220008000400 */
[----:B------:R-:W-:-:S03]  /*18e0*/  HFMA2 R5, R6, R48.H0_H0, R5 ;  /* 0x2000003006057231 */ /* 0x000fc60000000005 */
[----:B------:R-:W4:Y:S04]  /*18f0*/  LDS.U16 R14, [R68+UR4+0x620] ;  /* 0x00062004440e7984 */ /* 0x000f280008000400 */
[----:B------:R-:W4:Y:S01]  /*1900*/  LDS.U16 R44, [R68+UR4+0x640] ;  /* 0x00064004442c7984 */ /* 0x000f220008000400 */
[C-C-:B0-----:R-:W-:Y:S02]  /*1910*/  PRMT R6, R26.reuse, 0x5410, R8.reuse ;  /* 0x000054101a067816 */ /* 0x141fe40000000008 */
[----:B------:R-:W-:Y:S01]  /*1920*/  PRMT R10, R26, 0x7632, R8 ;  /* 0x000076321a0a7816 */ /* 0x000fe20000000008 */
[----:B------:R-:W0:Y:S01]  /*1930*/  LDS.U16 R19, [R68+UR4+0x660] ;  /* 0x0006600444137984 */ /* 0x000e220008000400 */
[----:B------:R-:W-:Y:S01]  /*1940*/  PRMT R26, R29, 0x5410, R53 ;  /* 0x000054101d1a7816 */ /* 0x000fe20000000035 */
[----:B------:R-:W-:-:S02]  /*1950*/  HFMA2 R21, R6, R48.H0_H0, R21 ;  /* 0x2000003006157231 */ /* 0x000fc40000000015 */
[----:B------:R-:W-:Y:S01]  /*1960*/  LDS.64 R58, [R69+0x128] ;  /* 0x00012800453a7984 */ /* 0x000fe20000000a00 */
[-C--:B-1----:R-:W-:Y:S02]  /*1970*/  HFMA2 R5, R28, R60.reuse.H0_H0, R5 ;  /* 0x2000003c1c057231 */ /* 0x082fe40000000005 */
[----:B------:R-:W-:Y:S01]  /*1980*/  HFMA2 R21, R10, R60.H0_H0, R21 ;  /* 0x2000003c0a157231 */ /* 0x000fe20000000015 */
[----:B------:R-:W1:Y:S01]  /*1990*/  LDS.64 R48, [R69+0x1a8] ;  /* 0x0001a80045307984 */ /* 0x000e620000000a00 */
[----:B--2---:R-:W-:Y:S01]  /*19a0*/  HFMA2 R7, R26, R62.H0_H0, R5 ;  /* 0x2000003e1a077231 */ /* 0x004fe20000000005 */
[----:B------:R-:W-:Y:S02]  /*19b0*/  PRMT R26, R29, 0x7632, R53 ;  /* 0x000076321d1a7816 */ /* 0x000fe40000000035 */
[----:B------:R-:W2:Y:S01]  /*19c0*/  LDS.U16 R12, [R68+UR4+0x680] ;  /* 0x00068004440c7984 */ /* 0x000ea20008000400 */
[C-C-:B------:R-:W-:Y:S02]  /*19d0*/  PRMT R5, R27.reuse, 0x5410, R9.reuse ;  /* 0x000054101b057816 */ /* 0x140fe40000000009 */
[----:B------:R-:W-:Y:S01]  /*19e0*/  PRMT R9, R27, 0x7632, R9 ;  /* 0x000076321b097816 */ /* 0x000fe20000000009 */
[----:B------:R-:W-:Y:S01]  /*19f0*/  LDS.64 R38, [R69+0x168] ;  /* 0x0001680045267984 */ /* 0x000fe20000000a00 */
[----:B------:R-:W-:Y:S01]  /*1a00*/  HFMA2 R7, R26, R64.H0_H0, R7 ;  /* 0x200000401a077231 */ /* 0x000fe20000000007 */
[C-C-:B------:R-:W-:Y:S01]  /*1a10*/  PRMT R26, R32.reuse, 0x5410, R50.reuse ;  /* 0x00005410201a7816 */ /* 0x140fe20000000032 */
[----:B------:R-:W-:Y:S01]  /*1a20*/  HFMA2 R21, R5, R62.H0_H0, R21 ;  /* 0x2000003e05157231 */ /* 0x000fe20000000015 */
[----:B------:R-:W2:Y:S01]  /*1a30*/  LDS.64 R56, [R69+0x1e8] ;  /* 0x0001e80045387984 */ /* 0x000ea20000000a00 */
[----:B------:R-:W-:-:S02]  /*1a40*/  PRMT R32, R32, 0x7632, R50 ;  /* 0x0000763220207816 */ /* 0x000fc40000000032 */
[----:B------:R-:W-:Y:S01]  /*1a50*/  HFMA2 R21, R9, R64.H0_H0, R21 ;  /* 0x2000004009157231 */ /* 0x000fe20000000015 */
[C-C-:B---3--:R-:W-:Y:S01]  /*1a60*/  PRMT R17, R34.reuse, 0x5410, R40.reuse ;  /* 0x0000541022117816 */ /* 0x148fe20000000028 */
[----:B------:R-:W3:Y:S01]  /*1a70*/  LDS.U16 R8, [R68+UR4+0x6a0] ;  /* 0x0006a00444087984 */ /* 0x000ee20008000400 */
[C-C-:B------:R-:W-:Y:S01]  /*1a80*/  PRMT R25, R33.reuse, 0x5410, R51.reuse ;  /* 0x0000541021197816 */ /* 0x140fe20000000033 */
[-C--:B----4-:R-:W-:Y:S02]  /*1a90*/  HFMA2 R7, R26, R22.reuse.H0_H0, R7 ;  /* 0x200000161a077231 */ /* 0x090fe40000000007 */
[----:B------:R-:W4:Y:S01]  /*1aa0*/  LDS.U16 R63, [R68+UR4+0x6c0] ;  /* 0x0006c004443f7984 */ /* 0x000f220008000400 */
[----:B------:R-:W-:Y:S01]  /*1ab0*/  HFMA2 R21, R17, R22.H0_H0, R21 ;  /* 0x2000001611157231 */ /* 0x000fe20000000015 */
[----:B------:R-:W-:Y:S01]  /*1ac0*/  PRMT R33, R33, 0x7632, R51 ;  /* 0x0000763221217816 */ /* 0x000fe20000000033 */
[-C--:B------:R-:W-:Y:S01]  /*1ad0*/  HFMA2 R22, R32, R14.reuse.H0_H0, R7 ;  /* 0x2000000e20167231 */ /* 0x080fe20000000007 */
[----:B------:R-:W-:Y:S01]  /*1ae0*/  PRMT R7, R34, 0x7632, R40 ;  /* 0x0000763222077816 */ /* 0x000fe20000000028 */
[----:B------:R-:W-:Y:S04]  /*1af0*/  LDS.U16 R79, [R68+UR4+0x6e0] ;  /* 0x0006e004444f7984 */ /* 0x000fe80008000400 */
[----:B------:R-:W-:Y:S01]  /*1b00*/  HFMA2 R21, R7, R14.H0_H0, R21 ;  /* 0x2000000e07157231 */ /* 0x000fe20000000015 */
[----:B------:R-:W-:Y:S01]  /*1b10*/  LDS.64 R26, [R69+0x130] ;  /* 0x00013000451a7984 */ /* 0x000fe20000000a00 */
[----:B------:R-:W-:Y:S01]  /*1b20*/  HFMA2 R14, R25, R44.H0_H0, R22 ;  /* 0x2000002c190e7231 */ /* 0x000fe20000000016 */
[----:B------:R-:W-:-:S02]  /*1b30*/  PRMT R25, R35, 0x5410, R41 ;  /* 0x0000541023197816 */ /* 0x000fc40000000029 */
[----:B------:R-:W4:Y:S01]  /*1b40*/  LDS.64 R42, [R69+0x1b0] ;  /* 0x0001b000452a7984 */ /* 0x000f220000000a00 */
[----:B------:R-:W-:Y:S01]  /*1b50*/  PRMT R22, R35, 0x7632, R41 ;  /* 0x0000763223167816 */ /* 0x000fe20000000029 */
[-C--:B0-----:R-:W-:Y:S02]  /*1b60*/  HFMA2 R14, R33, R19.reuse.H0_H0, R14 ;  /* 0x20000013210e7231 */ /* 0x081fe4000000000e */
[----:B------:R-:W-:Y:S01]  /*1b70*/  HFMA2 R21, R25, R44.H0_H0, R21 ;  /* 0x2000002c19157231 */ /* 0x000fe20000000015 */
[----:B------:R-:W-:Y:S01]  /*1b80*/  LDS.U16 R61, [R68+UR4+0x700] ;  /* 0x00070004443d7984 */ /* 0x000fe20008000400 */
[----:B-1----:R-:W-:Y:S02]  /*1b90*/  PRMT R75, R59, 0x5410, R49 ;  /* 0x000054103b4b7816 */ /* 0x002fe40000000031 */
[----:B------:R-:W-:Y:S01]  /*1ba0*/  HFMA2 R19, R22, R19.H0_H0, R21 ;  /* 0x2000001316137231 */ /* 0x000fe20000000015 */
[----:B------:R-:W-:Y:S01]  /*1bb0*/  LDS.64 R28, [R69+0x170] ;  /* 0x00017000451c7984 */ /* 0x000fe20000000a00 */
[----:B------:R-:W-:-:S02]  /*1bc0*/  PRMT R21, R58, 0x5410, R48 ;  /* 0x000054103a157816 */ /* 0x000fc40000000030 */
[----:B------:R-:W-:Y:S01]  /*1bd0*/  PRMT R59, R59, 0x7632, R49 ;  /* 0x000076323b3b7816 */ /* 0x000fe20000000031 */
[----:B------:R-:W0:Y:S02]  /*1be0*/  LDS.64 R36, [R69+0x1f0] ;  /* 0x0001f00045247984 */ /* 0x000e240000000a00 */
[----:B--2---:R-:W-:Y:S02]  /*1bf0*/  HFMA2 R14, R21, R12.H0_H0, R14 ;  /* 0x2000000c150e7231 */ /* 0x004fe4000000000e */
[----:B------:R-:W1:Y:S01]  /*1c00*/  LDS.U16 R65, [R68+UR4+0x720] ;  /* 0x0007200444417984 */ /* 0x000e620008000400 */
[----:B------:R-:W-:-:S03]  /*1c10*/  PRMT R21, R38, 0x5410, R56 ;  /* 0x0000541026157816 */ /* 0x000fc60000000038 */
[----:B------:R-:W2:Y:S02]  /*1c20*/  LDS.U16 R73, [R68+UR4+0x740] ;  /* 0x0007400444497984 */ /* 0x000ea40008000400 */
[----:B------:R-:W-:Y:S01]  /*1c30*/  HFMA2 R12, R21, R12.H0_H0, R19 ;  /* 0x2000000c150c7231 */ /* 0x000fe20000000013 */
[----:B------:R-:W-:Y:S01]  /*1c40*/  PRMT R19, R58, 0x7632, R48 ;  /* 0x000076323a137816 */ /* 0x000fe20000000030 */
[----:B------:R-:W2:Y:S04]  /*1c50*/  LDS.U16 R77, [R68+UR4+0x760] ;  /* 0x00076004444d7984 */ /* 0x000ea80008000400 */
[----:B---3--:R-:W-:Y:S01]  /*1c60*/  HFMA2 R14, R19, R8.H0_H0, R14 ;  /* 0x20000008130e7231 */ /* 0x008fe2000000000e */
[----:B------:R-:W-:Y:S01]  /*1c70*/  LDS.64 R32, [R69+0x138] ;  /* 0x0001380045207984 */ /* 0x000fe20000000a00 */
[----:B------:R-:W-:-:S02]  /*1c80*/  PRMT R19, R38, 0x7632, R56 ;  /* 0x0000763226137816 */ /* 0x000fc40000000038 */
[----:B----4-:R-:W-:Y:S01]  /*1c90*/  HFMA2 R14, R75, R63.H0_H0, R14 ;  /* 0x2000003f4b0e7231 */ /* 0x010fe2000000000e */
[----:B------:R-:W3:Y:S02]  /*1ca0*/  LDS.64 R40, [R69+0x1b8] ;  /* 0x0001b80045287984 */ /* 0x000ee40000000a00 */
[----:B------:R-:W-:Y:S01]  /*1cb0*/  HFMA2 R12, R19, R8.H0_H0, R12 ;  /* 0x20000008130c7231 */ /* 0x000fe2000000000c */
[----:B------:R-:W-:Y:S01]  /*1cc0*/  PRMT R8, R39, 0x5410, R57 ;  /* 0x0000541027087816 */ /* 0x000fe20000000039 */
[----:B------:R-:W4:Y:S01]  /*1cd0*/  LDS.U16 R64, [R68+UR4+0x780] ;  /* 0x0007800444407984 */ /* 0x000f220008000400 */
[----:B------:R-:W-:-:S03]  /*1ce0*/  PRMT R81, R27, 0x5410, R43 ;  /* 0x000054101b517816 */ /* 0x000fc6000000002b */
[----:B------:R-:W-:Y:S01]  /*1cf0*/  LDS.64 R34, [R69+0x178] ;  /* 0x0001780045227984 */ /* 0x000fe20000000a00 */
[----:B------:R-:W-:Y:S01]  /*1d00*/  HFMA2 R63, R8, R63.H0_H0, R12 ;  /* 0x2000003f083f7231 */ /* 0x000fe2000000000c */
[----:B------:R-:W-:Y:S01]  /*1d10*/  PRMT R27, R27, 0x7632, R43 ;  /* 0x000076321b1b7816 */ /* 0x000fe2000000002b */
[-C--:B------:R-:W-:Y:S01]  /*1d20*/  HFMA2 R12, R59, R79.reuse.H0_H0, R14 ;  /* 0x2000004f3b0c7231 */ /* 0x080fe2000000000e */
[----:B------:R-:W4:Y:S01]  /*1d30*/  LDS.64 R44, [R69+0x1f8] ;  /* 0x0001f800452c7984 */ /* 0x000f220000000a00 */
[----:B------:R-:W-:Y:S02]  /*1d40*/  PRMT R14, R39, 0x7632, R57 ;  /* 0x00007632270e7816 */ /* 0x000fe40000000039 */
[----:B------:R-:W-:Y:S01]  /*1d50*/  PRMT R39, R26, 0x5410, R42 ;  /* 0x000054101a277816 */ /* 0x000fe2000000002a */
[----:B------:R-:W4:Y:S02]  /*1d60*/  LDS.U16 R75, [R68+UR4+0x7a0] ;  /* 0x0007a004444b7984 */ /* 0x000f240008000400 */
[----:B------:R-:W-:Y:S01]  /*1d70*/  HFMA2 R63, R14, R79.H0_H0, R63 ;  /* 0x2000004f0e3f7231 */ /* 0x000fe2000000003f */
[----:B0-----:R-:W-:Y:S01]  /*1d80*/  PRMT R72, R28, 0x7632, R36 ;  /* 0x000076321c487816 */ /* 0x001fe20000000024 */
[----:B------:R-:W-:Y:S01]  /*1d90*/  HFMA2 R38, R39, R61.H0_H0, R12 ;  /* 0x2000003d27267231 */ /* 0x000fe2000000000c */
[----:B------:R-:W-:Y:S01]  /*1da0*/  PRMT R39, R26, 0x7632, R42 ;  /* 0x000076321a277816 */ /* 0x000fe2000000002a */
[----:B------:R-:W0:Y:S01]  /*1db0*/  LDS.U16 R78, [R68+UR4+0x7c0] ;  /* 0x0007c004444e7984 */ /* 0x000e220008000400 */
[----:B------:R-:W-:-:S02]  /*1dc0*/  PRMT R12, R28, 0x5410, R36 ;  /* 0x000054101c0c7816 */ /* 0x000fc40000000024 */
[C-C-:B------:R-:W-:Y:S01]  /*1dd0*/  PRMT R74, R29.reuse, 0x7632, R37.reuse ;  /* 0x000076321d4a7816 */ /* 0x140fe20000000025 */
[----:B------:R-:W0:Y:S01]  /*1de0*/  LDS.U16 R57, [R68+UR4+0x7e0] ;  /* 0x0007e00444397984 */ /* 0x000e220008000400 */
[----:B-1----:R-:W-:Y:S02]  /*1df0*/  HFMA2 R26, R39, R65.H0_H0, R38 ;  /* 0x20000041271a7231 */ /* 0x002fe40000000026 */
[----:B------:R-:W-:Y:S01]  /*1e00*/  HFMA2 R70, R12, R61.H0_H0, R63 ;  /* 0x2000003d0c467231 */ /* 0x000fe2000000003f */
[----:B------:R-:W-:Y:S01]  /*1e10*/  LDS.64 R58, [R69+0x240] ;  /* 0x00024000453a7984 */ /* 0x000fe20000000a00 */
[----:B--2---:R-:W-:Y:S02]  /*1e20*/  HFMA2 R26, R81, R73.H0_H0, R26 ;  /* 0x20000049511a7231 */ /* 0x004fe4000000001a */
[----:B------:R-:W-:Y:S01]  /*1e30*/  HFMA2 R65, R72, R65.H0_H0, R70 ;  /* 0x2000004148417231 */ /* 0x000fe20000000046 */
[----:B------:R-:W1:Y:S01]  /*1e40*/  LDS.64 R38, [R69+0x2c0] ;  /* 0x0002c00045267984 */ /* 0x000e620000000a00 */
[----:B------:R-:W-:Y:S01]  /*1e50*/  PRMT R70, R29, 0x5410, R37 ;  /* 0x000054101d467816 */ /* 0x000fe20000000025 */
[----:B------:R-:W-:-:S02]  /*1e60*/  HFMA2 R26, R27, R77.H0_H0, R26 ;  /* 0x2000004d1b1a7231 */ /* 0x000fc4000000001a */
[----:B------:R-:W-:Y:S01]  /*1e70*/  LDS.64 R60, [R69+0x280] ;  /* 0x00028000453c7984 */ /* 0x000fe20000000a00 */
[C-C-:B---3--:R-:W-:Y:S01]  /*1e80*/  PRMT R27, R32.reuse, 0x5410, R40.reuse ;  /* 0x00005410201b7816 */ /* 0x148fe20000000028 */
[----:B------:R-:W-:Y:S02]  /*1e90*/  HFMA2 R65, R70, R73.H0_H0, R65 ;  /* 0x2000004946417231 */ /* 0x000fe40000000041 */
[----:B------:R-:W2:Y:S01]  /*1ea0*/  LDS.64 R62, [R69+0x300] ;  /* 0x00030000453e7984 */ /* 0x000ea20000000a00 */
[----:B------:R-:W-:Y:S01]  /*1eb0*/  PRMT R83, R32, 0x7632, R40 ;  /* 0x0000763220537816 */ /* 0x000fe20000000028 */
[----:B----4-:R-:W-:Y:S02]  /*1ec0*/  HFMA2 R76, R27, R64.H0_H0, R26 ;  /* 0x200000401b4c7231 */ /* 0x010fe4000000001a */
[----:B------:R-:W3:Y:S01]  /*1ed0*/  LDS.U16 R56, [R68+UR4+0xc00] ;  /* 0x000c000444387984 */ /* 0x000ee20008000400 */
[----:B------:R-:W-:Y:S01]  /*1ee0*/  HFMA2 R65, R74, R77.H0_H0, R65 ;  /* 0x2000004d4a417231 */ /* 0x000fe20000000041 */
[----:B------:R-:W-:-:S02]  /*1ef0*/  PRMT R85, R33, 0x5410, R41 ;  /* 0x0000541021557816 */ /* 0x000fc40000000029 */
[----:B------:R-:W4:Y:S01]  /*1f00*/  LDS.U16 R79, [R68+UR4+0xc20] ;  /* 0x000c2004444f7984 */ /* 0x000f220008000400 */
[----:B------:R-:W-:Y:S02]  /*1f10*/  PRMT R33, R33, 0x7632, R41 ;  /* 0x0000763221217816 */ /* 0x000fe40000000029 */
[C-C-:B------:R-:W-:Y:S01]  /*1f20*/  PRMT R73, R34.reuse, 0x5410, R44.reuse ;  /* 0x0000541022497816 */ /* 0x140fe2000000002c */
[----:B------:R-:W4:Y:S01]  /*1f30*/  LDS.U16 R82, [R68+UR4+0xc40] ;  /* 0x000c400444527984 */ /* 0x000f220008000400 */
[-C--:B------:R-:W-:Y:S01]  /*1f40*/  HFMA2 R32, R83, R75.reuse.H0_H0, R76 ;  /* 0x2000004b53207231 */ /* 0x080fe2000000004c */
[----:B------:R-:W-:Y:S02]  /*1f50*/  PRMT R76, R34, 0x7632, R44 ;  /* 0x00007632224c7816 */ /* 0x000fe4000000002c */
[----:B------:R-:W-:Y:S01]  /*1f60*/  HFMA2 R77, R73, R64.H0_H0, R65 ;  /* 0x20000040494d7231 */ /* 0x000fe20000000041 */
[----:B------:R-:W4:Y:S03]  /*1f70*/  LDS.U16 R81, [R68+UR4+0xc60] ;  /* 0x000c600444517984 */ /* 0x000f260008000400 */
[----:B------:R-:W-:Y:S01]  /*1f80*/  HFMA2 R77, R76, R75.H0_H0, R77 ;  /* 0x2000004b4c4d7231 */ /* 0x000fe2000000004d */
[----:B------:R-:W-:Y:S01]  /*1f90*/  PRMT R75, R35, 0x5410, R45 ;  /* 0x00005410234b7816 */ /* 0x000fe2000000002d */
[----:B------:R-:W-:Y:S01]  /*1fa0*/  LDS.64 R64, [R69+0x248] ;  /* 0x0002480045407984 */ /* 0x000fe20000000a00 */
[----:B0-----:R-:W-:-:S03]  /*1fb0*/  HFMA2 R32, R85, R78.H0_H0, R32 ;  /* 0x2000004e55207231 */ /* 0x001fc60000000020 */
[----:B------:R-:W0:Y:S01]  /*1fc0*/  LDS.64 R36, [R69+0x2c8] ;  /* 0x0002c80045247984 */ /* 0x000e220000000a00 */
[----:B------:R-:W-:Y:S01]  /*1fd0*/  HFMA2 R77, R75, R78.H0_H0, R77 ;  /* 0x2000004e4b4d7231 */ /* 0x000fe2000000004d */
[----:B------:R-:W-:Y:S01]  /*1fe0*/  PRMT R78, R35, 0x7632, R45 ;  /* 0x00007632234e7816 */ /* 0x000fe2000000002d */
[-C--:B------:R-:W-:Y:S01]  /*1ff0*/  HFMA2 R32, R33, R57.reuse.H0_H0, R32 ;  /* 0x2000003921207231 */ /* 0x080fe20000000020 */
[----:B------:R-:W-:Y:S01]  /*2000*/  LDS.64 R26, [R69+0x288] ;  /* 0x00028800451a7984 */ /* 0x000fe20000000a00 */
[----:B-1----:R-:W-:Y:S02]  /*2010*/  PRMT R33, R58, 0x5410, R38 ;  /* 0x000054103a217816 */ /* 0x002fe40000000026 */
[----:B------:R-:W-:Y:S01]  /*2020*/  HFMA2 R57, R78, R57.H0_H0, R77 ;  /* 0x200000394e397231 */ /* 0x000fe2000000004d */
[----:B------:R-:W1:Y:S04]  /*2030*/  LDS.64 R28, [R69+0x308] ;  /* 0x00030800451c7984 */ /* 0x000e680000000a00 */
[----:B------:R-:W1:Y:S01]  /*2040*/  LDS.U16 R84, [R68+UR4+0xc80] ;  /* 0x000c800444547984 */ /* 0x000e620008000400 */
[----:B--2---:R-:W-:-:S03]  /*2050*/  PRMT R77, R60, 0x5410, R62 ;  /* 0x000054103c4d7816 */ /* 0x004fc6000000003e */
[----:B------:R-:W2:Y:S01]  /*2060*/  LDS.U16 R83, [R68+UR4+0xca0] ;  /* 0x000ca00444537984 */ /* 0x000ea20008000400 */
[----:B------:R-:W-:Y:S01]  /*2070*/  PRMT R80, R60, 0x7632, R62 ;  /* 0x000076323c507816 */ /* 0x000fe2000000003e */
[-C--:B---3--:R-:W-:Y:S01]  /*2080*/  HFMA2 R32, R33, R56.reuse.H0_H0, R32 ;  /* 0x2000003821207231 */ /* 0x088fe20000000020 */
[----:B------:R-:W-:Y:S01]  /*2090*/  PRMT R33, R58, 0x7632, R38 ;  /* 0x000076323a217816 */ /* 0x000fe20000000026 */
[----:B------:R-:W-:Y:S01]  /*20a0*/  HFMA2 R57, R77, R56.H0_H0, R57 ;  /* 0x200000384d397231 */ /* 0x000fe20000000039 */
[----:B------:R-:W3:Y:S03]  /*20b0*/  LDS.U16 R86, [R68+UR4+0xcc0] ;  /* 0x000cc00444567984 */ /* 0x000ee60008000400 */
[-C--:B----4-:R-:W-:Y:S01]  /*20c0*/  HFMA2 R32, R33, R79.reuse.H0_H0, R32 ;  /* 0x2000004f21207231 */ /* 0x090fe20000000020 */
[----:B------:R-:W-:Y:S01]  /*20d0*/  PRMT R33, R59, 0x5410, R39 ;  /* 0x000054103b217816 */ /* 0x000fe20000000027 */
[----:B------:R-:W-:Y:S01]  /*20e0*/  HFMA2 R57, R80, R79.H0_H0, R57 ;  /* 0x2000004f50397231 */ /* 0x000fe20000000039 */
[----:B------:R-:W-:Y:S01]  /*20f0*/  PRMT R79, R61, 0x5410, R63 ;  /* 0x000054103d4f7816 */ /* 0x000fe2000000003f */
[----:B------:R-:W4:Y:S01]  /*2100*/  LDS.U16 R85, [R68+UR4+0xce0] ;  /* 0x000ce00444557984 */ /* 0x000f220008000400 */
[----:B------:R-:W-:Y:S01]  /*2110*/  PRMT R59, R59, 0x7632, R39 ;  /* 0x000076323b3b7816 */ /* 0x000fe20000000027 */
[----:B------:R-:W-:-:S02]  /*2120*/  HFMA2 R58, R33, R82.H0_H0, R32 ;  /* 0x20000052213a7231 */ /* 0x000fc40000000020 */
[----:B------:R-:W-:Y:S01]  /*2130*/  HFMA2 R60, R79, R82.H0_H0, R57 ;  /* 0x200000524f3c7231 */ /* 0x000fe20000000039 */
[----:B------:R-:W-:Y:S01]  /*2140*/  LDS.64 R32, [R69+0x2d0] ;  /* 0x0002d00045207984 */ /* 0x000fe20000000a00 */
[----:B------:R-:W-:Y:S01]  /*2150*/  PRMT R82, R61, 0x7632, R63 ;  /* 0x000076323d527816 */ /* 0x000fe2000000003f */
[-C--:B------:R-:W-:Y:S02]  /*2160*/  HFMA2 R58, R59, R81.reuse.H0_H0, R58 ;  /* 0x200000513b3a7231 */ /* 0x080fe4000000003a */
[----:B------:R-:W4:Y:S02]  /*2170*/  LDS.64 R56, [R69+0x250] ;  /* 0x0002500045387984 */ /* 0x000f240000000a00 */
[----:B------:R-:W-:Y:S01]  /*2180*/  HFMA2 R60, R82, R81.H0_H0, R60 ;  /* 0x20000051523c7231 */ /* 0x000fe2000000003c */
[----:B0-----:R-:W-:Y:S01]  /*2190*/  PRMT R59, R64, 0x5410, R36 ;  /* 0x00005410403b7816 */ /* 0x001fe20000000024 */
[----:B------:R-:W-:Y:S04]  /*21a0*/  LDS.64 R44, [R69+0x290] ;  /* 0x00029000452c7984 */ /* 0x000fe80000000a00 */
[----:B------:R-:W0:Y:S01]  /*21b0*/  LDS.64 R34, [R69+0x310] ;  /* 0x0003100045227984 */ /* 0x000e220000000a00 */
[----:B-1----:R-:W-:-:S03]  /*21c0*/  PRMT R81, R26, 0x5410, R28 ;  /* 0x000054101a517816 */ /* 0x002fc6000000001c */
[----:B------:R-:W1:Y:S01]  /*21d0*/  LDS.U16 R88, [R68+UR4+0xd00] ;  /* 0x000d000444587984 */ /* 0x000e620008000400 */
[----:B------:R-:W-:-:S03]  /*21e0*/  HFMA2 R58, R59, R84.H0_H0, R58 ;  /* 0x200000543b3a7231 */ /* 0x000fc6000000003a */
[----:B------:R-:W1:Y:S01]  /*21f0*/  LDS.U16 R87, [R68+UR4+0xd20] ;  /* 0x000d200444577984 */ /* 0x000e620008000400 */
[----:B------:R-:W-:Y:S01]  /*2200*/  PRMT R59, R64, 0x7632, R36 ;  /* 0x00007632403b7816 */ /* 0x000fe20000000024 */
[----:B------:R-:W-:Y:S01]  /*2210*/  HFMA2 R60, R81, R84.H0_H0, R60 ;  /* 0x20000054513c7231 */ /* 0x000fe2000000003c */
[----:B------:R-:W-:Y:S01]  /*2220*/  PRMT R84, R26, 0x7632, R28 ;  /* 0x000076321a547816 */ /* 0x000fe2000000001c */
[----:B------:R-:W-:Y:S02]  /*2230*/  LDS.U16 R89, [R68+UR4+0xd60] ;  /* 0x000d600444597984 */ /* 0x000fe40008000400 */
[-C--:B--2---:R-:W-:Y:S01]  /*2240*/  HFMA2 R58, R59, R83.reuse.H0_H0, R58 ;  /* 0x200000533b3a7231 */ /* 0x084fe2000000003a */
[----:B------:R-:W-:Y:S01]  /*2250*/  PRMT R59, R65, 0x5410, R37 ;  /* 0x00005410413b7816 */ /* 0x000fe20000000025 */
[----:B------:R-:W-:Y:S01]  /*2260*/  HFMA2 R60, R84, R83.H0_H0, R60 ;  /* 0x20000053543c7231 */ /* 0x000fe2000000003c */
[----:B------:R-:W2:Y:S01]  /*2270*/  LDS.U16 R28, [R68+UR4+0xd40] ;  /* 0x000d4004441c7984 */ /* 0x000ea20008000400 */
[----:B------:R-:W-:-:S02]  /*2280*/  PRMT R83, R27, 0x5410, R29 ;  /* 0x000054101b537816 */ /* 0x000fc4000000001d */
[----:B------:R-:W-:Y:S01]  /*2290*/  PRMT R65, R65, 0x7632, R37 ;  /* 0x0000763241417816 */ /* 0x000fe20000000025 */
[-C--:B---3--:R-:W-:Y:S01]  /*22a0*/  HFMA2 R58, R59, R86.reuse.H0_H0, R58 ;  /* 0x200000563b3a7231 */ /* 0x088fe2000000003a */
[----:B------:R-:W-:Y:S01]  /*22b0*/  LDS.64 R62, [R69+0x298] ;  /* 0x00029800453e7984 */ /* 0x000fe20000000a00 */
[----:B------:R-:W-:Y:S01]  /*22c0*/  HFMA2 R91, R83, R86.H0_H0, R60 ;  /* 0x20000056535b7231 */ /* 0x000fe2000000003c */
[----:B------:R-:W-:Y:S01]  /*22d0*/  PRMT R86, R27, 0x7632, R29 ;  /* 0x000076321b567816 */ /* 0x000fe2000000001d */
[-C--:B----4-:R-:W-:Y:S01]  /*22e0*/  HFMA2 R90, R65, R85.reuse.H0_H0, R58 ;  /* 0x20000055415a7231 */ /* 0x090fe2000000003a */
[----:B------:R-:W-:Y:S03]  /*22f0*/  LDS.64 R60, [R69+0x2d8] ;  /* 0x0002d800453c7984 */ /* 0x000fe60000000a00 */
[----:B------:R-:W-:Y:S01]  /*2300*/  HFMA2 R91, R86, R85.H0_H0, R91 ;  /* 0x20000055565b7231 */ /* 0x000fe2000000005b */
[----:B------:R-:W3:Y:S01]  /*2310*/  LDS.64 R58, [R69+0x258] ;  /* 0x00025800453a7984 */ /* 0x000ee20000000a00 */
[----:B------:R-:W-:-:S03]  /*2320*/  PRMT R27, R56, 0x5410, R32 ;  /* 0x00005410381b7816 */ /* 0x000fc60000000020 */
[----:B------:R-:W4:Y:S01]  /*2330*/  LDS.64 R64, [R69+0x318] ;  /* 0x0003180045407984 */ /* 0x000f220000000a00 */
[C-C-:B------:R-:W-:Y:S02]  /*2340*/  PRMT R29, R57.reuse, 0x5410, R33.reuse ;  /* 0x00005410391d7816 */ /* 0x140fe40000000021 */
[----:B------:R-:W-:Y:S01]  /*2350*/  PRMT R57, R57, 0x7632, R33 ;  /* 0x0000763239397816 */ /* 0x000fe20000000021 */
[----:B------:R-:W4:Y:S01]  /*2360*/  LDS.U16 R26, [R68+UR4+0xd80] ;  /* 0x000d8004441a7984 */ /* 0x000f220008000400 */
[----:B0-----:R-:W-:-:S03]  /*2370*/  PRMT R85, R44, 0x5410, R34 ;  /* 0x000054102c557816 */ /* 0x001fc60000000022 */
[----:B------:R-:W0:Y:S01]  /*2380*/  LDS.U16 R93, [R68+UR4+0xda0] ;  /* 0x000da004445d7984 */ /* 0x000e220008000400 */
[-C--:B-1----:R-:W-:Y:S01]  /*2390*/  HFMA2 R90, R27, R88.reuse.H0_H0, R90 ;  /* 0x200000581b5a7231 */ /* 0x082fe2000000005a */
[----:B------:R-:W-:Y:S01]  /*23a0*/  PRMT R27, R56, 0x7632, R32 ;  /* 0x00007632381b7816 */ /* 0x000fe20000000020 */
[----:B------:R-:W-:Y:S01]  /*23b0*/  HFMA2 R91, R85, R88.H0_H0, R91 ;  /* 0x20000058555b7231 */ /* 0x000fe2000000005b */
[----:B------:R-:W-:Y:S02]  /*23c0*/  PRMT R88, R44, 0x7632, R34 ;  /* 0x000076322c587816 */ /* 0x000fe40000000022 */
[----:B------:R-:W-:Y:S01]  /*23d0*/  LDS.U16 R34, [R68+UR4+0xde0] ;  /* 0x000de00444227984 */ /* 0x000fe20008000400 */
[-C--:B------:R-:W-:Y:S02]  /*23e0*/  HFMA2 R90, R27, R87.reuse.H0_H0, R90 ;  /* 0x200000571b5a7231 */ /* 0x080fe4000000005a */
[----:B------:R-:W-:Y:S01]  /*23f0*/  HFMA2 R27, R88, R87.H0_H0, R91 ;  /* 0x20000057581b7231 */ /* 0x000fe2000000005b */
[----:B------:R-:W-:Y:S01]  /*2400*/  PRMT R87, R45, 0x5410, R35 ;  /* 0x000054102d577816 */ /* 0x000fe20000000023 */
[----:B------:R-:W1:Y:S01]  /*2410*/  LDS.U16 R91, [R68+UR4+0xdc0] ;  /* 0x000dc004445b7984 */ /* 0x000e620008000400 */
[----:B--2---:R-:W-:-:S03]  /*2420*/  HFMA2 R90, R29, R28.H0_H0, R90 ;  /* 0x2000001c1d5a7231 */ /* 0x004fc6000000005a */
[----:B------:R-:W-:Y:S02]  /*2430*/  HFMA2 R28, R87, R28.H0_H0, R27 ;  /* 0x2000001c571c7231 */ /* 0x000fe4000000001b */
[-C--:B------:R-:W-:Y:S01]  /*2440*/  HFMA2 R27, R57, R89.reuse.H0_H0, R90 ;  /* 0x20000059391b7231 */ /* 0x080fe2000000005a */
[----:B------:R-:W-:Y:S02]  /*2450*/  PRMT R90, R45, 0x7632, R35 ;  /* 0x000076322d5a7816 */ /* 0x000fe40000000023 */
[----:B------:R-:W-:Y:S03]  /*2460*/  LDS.U16 R35, [R68+UR4+0x200] ;  /* 0x0002000444237984 */ /* 0x000fe60008000400 */
[----:B------:R-:W-:Y:S01]  /*2470*/  HFMA2 R28, R90, R89.H0_H0, R28 ;  /* 0x200000595a1c7231 */ /* 0x000fe2000000001c */
[C-C-:B---3--:R-:W-:Y:S02]  /*2480*/  PRMT R44, R58.reuse, 0x5410, R60.reuse ;  /* 0x000054103a2c7816 */ /* 0x148fe4000000003c */
[----:B------:R-:W-:-:S02]  /*2490*/  PRMT R57, R58, 0x7632, R60 ;  /* 0x000076323a397816 */ /* 0x000fc4000000003c */
[C-C-:B----4-:R-:W-:Y:S02]  /*24a0*/  PRMT R89, R62.reuse, 0x5410, R64.reuse ;  /* 0x000054103e597816 */ /* 0x150fe40000000040 */
[----:B------:R-:W-:Y:S01]  /*24b0*/  PRMT R64, R62, 0x7632, R64 ;  /* 0x000076323e407816 */ /* 0x000fe20000000040 */
[-C--:B------:R-:W-:Y:S01]  /*24c0*/  HFMA2 R44, R44, R26.reuse.H0_H0, R27 ;  /* 0x2000001a2c2c7231 */ /* 0x080fe2000000001b */
[C-C-:B------:R-:W-:Y:S01]  /*24d0*/  PRMT R62, R63.reuse, 0x5410, R65.reuse ;  /* 0x000054103f3e7816 */ /* 0x140fe20000000041 */
[----:B------:R-:W-:Y:S01]  /*24e0*/  HFMA2 R45, R89, R26.H0_H0, R28 ;  /* 0x2000001a592d7231 */ /* 0x000fe2000000001c */
[----:B------:R-:W-:Y:S01]  /*24f0*/  PRMT R65, R63, 0x7632, R65 ;  /* 0x000076323f417816 */ /* 0x000fe20000000041 */
[-C--:B0-----:R-:W-:Y:S01]  /*2500*/  HFMA2 R44, R57, R93.reuse.H0_H0, R44 ;  /* 0x2000005d392c7231 */ /* 0x081fe2000000002c */
[C-C-:B------:R-:W-:Y:S01]  /*2510*/  PRMT R57, R59.reuse, 0x5410, R61.reuse ;  /* 0x000054103b397816 */ /* 0x140fe2000000003d */
[----:B------:R-:W-:Y:S01]  /*2520*/  LDS.64 R26, [R69+0x20] ;  /* 0x00002000451a7984 */ /* 0x000fe20000000a00 */
[----:B------:R-:W-:Y:S01]  /*2530*/  HFMA2 R45, R64, R93.H0_H0, R45 ;  /* 0x2000005d402d7231 */ /* 0x000fe2000000002d */
[----:B------:R-:W-:-:S02]  /*2540*/  PRMT R59, R59, 0x7632, R61 ;  /* 0x000076323b3b7816 */ /* 0x000fc4000000003d */
[----:B------:R-:W0:Y:S01]  /*2550*/  LDS.64 R28, [R69+0xa0] ;  /* 0x0000a000451c7984 */ /* 0x000e220000000a00 */
[-C--:B-1----:R-:W-:Y:S02]  /*2560*/  HFMA2 R44, R57, R91.reuse.H0_H0, R44 ;  /* 0x2000005b392c7231 */ /* 0x082fe4000000002c */
[----:B------:R-:W-:Y:S01]  /*2570*/  HFMA2 R45, R62, R91.H0_H0, R45 ;  /* 0x2000005b3e2d7231 */ /* 0x000fe2000000002d */
[----:B------:R-:W-:Y:S01]  /*2580*/  LDS.64 R56, [R69+0x60] ;  /* 0x0000600045387984 */ /* 0x000fe20000000a00 */
[-C--:B------:R-:W-:Y:S02]  /*2590*/  HFMA2 R44, R59, R34.reuse.H0_H0, R44 ;  /* 0x200000223b2c7231 */ /* 0x080fe4000000002c */
[----:B------:R-:W-:Y:S01]  /*25a0*/  HFMA2 R45, R65, R34.H0_H0, R45 ;  /* 0x20000022412d7231 */ /* 0x000fe2000000002d */
[----:B------:R-:W1:Y:S04]  /*25b0*/  LDS.64 R58, [R69+0xe0] ;  /* 0x0000e000453a7984 */ /* 0x000e680000000a00 */
[----:B------:R-:W2:Y:S01]  /*25c0*/  LDS.U16 R34, [R68+UR4+0x220] ;  /* 0x0002200444227984 */ /* 0x000ea20008000400 */
[----:B0-----:R-:W-:-:S02]  /*25d0*/  PRMT R63, R26, 0x5410, R28 ;  /* 0x000054101a3f7816 */ /* 0x001fc4000000001c */
[----:B------:R-:W-:Y:S02]  /*25e0*/  PRMT R28, R26, 0x7632, R28 ;  /* 0x000076321a1c7816 */ /* 0x000fe4000000001c */
[----:B------:R-:W-:Y:S01]  /*25f0*/  LDS.U16 R26, [R68+UR4+0x280] ;  /* 0x00028004441a7984 */ /* 0x000fe20008000400 */
[----:B------:R-:W-:-:S03]  /*2600*/  HFMA2 R44, R63, R35.H0_H0, R44 ;  /* 0x200000233f2c7231 */ /* 0x000fc6000000002c */
[----:B------:R-:W0:Y:S01]  /*2610*/  LDS.U16 R63, [R68+UR4+0x240] ;  /* 0x00024004443f7984 */ /* 0x000e220008000400 */
[C-C-:B-1----:R-:W-:Y:S02]  /*2620*/  PRMT R92, R56.reuse, 0x5410, R58.reuse ;  /* 0x00005410385c7816 */ /* 0x142fe4000000003a */
[----:B------:R-:W-:Y:S01]  /*2630*/  PRMT R58, R56, 0x7632, R58 ;  /* 0x00007632383a7816 */ /* 0x000fe2000000003a */
[-C--:B--2---:R-:W-:Y:S01]  /*2640*/  HFMA2 R44, R28, R34.reuse.H0_H0, R44 ;  /* 0x200000221c2c7231 */ /* 0x084fe2000000002c */
[----:B------:R-:W-:Y:S01]  /*2650*/  PRMT R91, R57, 0x5410, R59 ;  /* 0x00005410395b7816 */ /* 0x000fe2000000003b */
[----:B------:R-:W1:Y:S01]  /*2660*/  LDS.U16 R28, [R68+UR4+0x260] ;  /* 0x00026004441c7984 */ /* 0x000e620008000400 */
[----:B------:R-:W-:Y:S01]  /*2670*/  HFMA2 R45, R92, R35.H0_H0, R45 ;  /* 0x200000235c2d7231 */ /* 0x000fe2000000002d */
[C-C-:B------:R-:W-:Y:S02]  /*2680*/  PRMT R35, R27.reuse, 0x5410, R29.reuse ;  /* 0x000054101b237816 */ /* 0x140fe4000000001d */
[----:B------:R-:W-:Y:S01]  /*2690*/  PRMT R29, R27, 0x7632, R29 ;  /* 0x000076321b1d7816 */ /* 0x000fe2000000001d */
[----:B------:R-:W-:Y:S01]  /*26a0*/  HFMA2 R58, R58, R34.H0_H0, R45 ;  /* 0x200000223a3a7231 */ /* 0x000fe2000000002d */
[----:B------:R-:W-:Y:S01]  /*26b0*/  PRMT R59, R57, 0x7632, R59 ;  /* 0x00007632393b7816 */ /* 0x000fe2000000003b */
[----:B------:R-:W-:Y:S01]  /*26c0*/  LDS.U16 R27, [R68+UR4+0x2a0] ;  /* 0x0002a004441b7984 */ /* 0x000fe20008000400 */
[----:B0-----:R-:W-:-:S02]  /*26d0*/  HFMA2 R56, R35, R63.H0_H0, R44 ;  /* 0x2000003f23387231 */ /* 0x001fc4000000002c */
[----:B------:R-:W-:Y:S01]  /*26e0*/  HFMA2 R58, R91, R63.H0_H0, R58 ;  /* 0x2000003f5b3a7231 */ /* 0x000fe2000000003a */
[----:B------:R-:W-:Y:S04]  /*26f0*/  LDS.64 R34, [R69+0x28] ;  /* 0x0000280045227984 */ /* 0x000fe80000000a00 */
[----:B------:R-:W0:Y:S01]  /*2700*/  LDS.64 R44, [R69+0xa8] ;  /* 0x0000a800452c7984 */ /* 0x000e220000000a00 */
[----:B-1----:R-:W-:-:S03]  /*2710*/  HFMA2 R29, R29, R28.H0_H0, R56 ;  /* 0x2000001c1d1d7231 */ /* 0x002fc60000000038 */
[----:B------:R-:W-:Y:S01]  /*2720*/  LDS.U16 R63, [R68+UR4+0x2c0] ;  /* 0x0002c004443f7984 */ /* 0x000fe20008000400 */
[----:B------:R-:W-:-:S03]  /*2730*/  HFMA2 R28, R59, R28.H0_H0, R58 ;  /* 0x2000001c3b1c7231 */ /* 0x000fc6000000003a */
[----:B------:R-:W-:Y:S04]  /*2740*/  LDS.64 R56, [R69+0x68] ;  /* 0x0000680045387984 */ /* 0x000fe80000000a00 */
[----:B------:R-:W1:Y:S01]  /*2750*/  LDS.64 R58, [R69+0xe8] ;  /* 0x0000e800453a7984 */ /* 0x000e620000000a00 */
[C-C-:B0-----:R-:W-:Y:S02]  /*2760*/  PRMT R92, R34.reuse, 0x5410, R44.reuse ;  /* 0x00005410225c7816 */ /* 0x141fe4000000002c */
[----:B------:R-:W-:Y:S02]  /*2770*/  PRMT R44, R34, 0x7632, R44 ;  /* 0x00007632222c7816 */ /* 0x000fe4000000002c */
[----:B------:R-:W-:Y:S01]  /*2780*/  LDS.U16 R34, [R68+UR4+0x300] ;  /* 0x0003000444227984 */ /* 0x000fe20008000400 */
[----:B------:R-:W-:-:S04]  /*2790*/  HFMA2 R29, R92, R26.H0_H0, R29 ;  /* 0x2000001a5c1d7231 */ /* 0x000fc8000000001d */
[-C--:B------:R-:W-:Y:S01]  /*27a0*/  HFMA2 R29, R44, R27.reuse.H0_H0, R29 ;  /* 0x2000001b2c1d7231 */ /* 0x080fe2000000001d */
[C-C-:B-1----:R-:W-:Y:S02]  /*27b0*/  PRMT R91, R56.reuse, 0x5410, R58.reuse ;  /* 0x00005410385b7816 */ /* 0x142fe4000000003a */
[----:B------:R-:W-:Y:S02]  /*27c0*/  PRMT R58, R56, 0x7632, R58 ;  /* 0x00007632383a7816 */ /* 0x000fe4000000003a */
[----:B------:R-:W0:Y:S01]  /*27d0*/  LDS.U16 R56, [R68+UR4+0x2e0] ;  /* 0x0002e00444387984 */ /* 0x000e220008000400 */
[----:B------:R-:W-:Y:S01]  /*27e0*/  HFMA2 R28, R91, R26.H0_H0, R28 ;  /* 0x2000001a5b1c7231 */ /* 0x000fe2000000001c */
[C-C-:B------:R-:W-:Y:S02]  /*27f0*/  PRMT R91, R57.reuse, 0x5410, R59.reuse ;  /* 0x00005410395b7816 */ /* 0x140fe4000000003b */
[----:B------:R-:W-:Y:S01]  /*2800*/  PRMT R59, R57, 0x7632, R59 ;  /* 0x00007632393b7816 */ /* 0x000fe2000000003b */
[----:B------:R-:W-:Y:S01]  /*2810*/  HFMA2 R44, R58, R27.H0_H0, R28 ;  /* 0x2000001b3a2c7231 */ /* 0x000fe2000000001c */
[C-C-:B------:R-:W-:Y:S01]  /*2820*/  PRMT R58, R35.reuse, 0x5410, R45.reuse ;  /* 0x00005410233a7816 */ /* 0x140fe2000000002d */
[----:B------:R-:W-:Y:S01]  /*2830*/  LDS.64 R26, [R69+0x30] ;  /* 0x00003000451a7984 */ /* 0x000fe20000000a00 */
[----:B------:R-:W-:-:S03]  /*2840*/  PRMT R45, R35, 0x7632, R45 ;  /* 0x00007632232d7816 */ /* 0x000fc6000000002d */
[-C--:B------:R-:W-:Y:S02]  /*2850*/  HFMA2 R58, R58, R63.reuse.H0_H0, R29 ;  /* 0x2000003f3a3a7231 */ /* 0x080fe4000000001d */
[----:B------:R-:W1:Y:S01]  /*2860*/  LDS.64 R28, [R69+0xb0] ;  /* 0x0000b000451c7984 */ /* 0x000e620000000a00 */
[----:B------:R-:W-:-:S03]  /*2870*/  HFMA2 R63, R91, R63.H0_H0, R44 ;  /* 0x2000003f5b3f7231 */ /* 0x000fc6000000002c */
[----:B------:R-:W2:Y:S01]  /*2880*/  LDS.U16 R44, [R68+UR4+0x320] ;  /* 0x00032004442c7984 */ /* 0x000ea20008000400 */
[-C--:B0-----:R-:W-:Y:S02]  /*2890*/  HFMA2 R45, R45, R56.reuse.H0_H0, R58 ;  /* 0x200000382d2d7231 */ /* 0x081fe4000000003a */
[----:B------:R-:W-:Y:S02]  /*28a0*/  HFMA2 R35, R59, R56.H0_H0, R63 ;  /* 0x200000383b237231 */ /* 0x000fe4000000003f */
[----:B------:R-:W-:Y:S04]  /*28b0*/  LDS.64 R56, [R69+0x70] ;  /* 0x0000700045387984 */ /* 0x000fe80000000a00 */
[----:B------:R-:W0:Y:S04]  /*28c0*/  LDS.64 R58, [R69+0xf0] ;  /* 0x0000f000453a7984 */ /* 0x000e280000000a00 */
[----:B------:R-:W3:Y:S01]  /*28d0*/  LDS.U16 R63, [R68+UR4+0x340] ;  /* 0x00034004443f7984 */ /* 0x000ee20008000400 */
[----:B-1----:R-:W-:-:S02]  /*28e0*/  PRMT R92, R26, 0x5410, R28 ;  /* 0x000054101a5c7816 */ /* 0x002fc4000000001c */
[----:B------:R-:W-:-:S03]  /*28f0*/  PRMT R28, R26, 0x7632, R28 ;  /* 0x000076321a1c7816 */ /* 0x000fc6000000001c */
[----:B------:R-:W-:-:S04]  /*2900*/  HFMA2 R45, R92, R34.H0_H0, R45 ;  /* 0x200000225c2d7231 */ /* 0x000fc8000000002d */
[----:B--2---:R-:W-:Y:S02]  /*2910*/  HFMA2 R26, R28, R44.H0_H0, R45 ;  /* 0x2000002c1c1a7231 */ /* 0x004fe4000000002d */
[----:B------:R-:W1:Y:S01]  /*2920*/  LDS.U16 R28, [R68+UR4+0x360] ;  /* 0x00036004441c7984 */ /* 0x000e620008000400 */
[C-C-:B0-----:R-:W-:Y:S02]  /*2930*/  PRMT R92, R56.reuse, 0x5410, R58.reuse ;  /* 0x00005410385c7816 */ /* 0x141fe4000000003a */
[----:B------:R-:W-:Y:S02]  /*2940*/  PRMT R58, R56, 0x7632, R58 ;  /* 0x00007632383a7816 */ /* 0x000fe4000000003a */
[C-C-:B------:R-:W-:Y:S01]  /*2950*/  PRMT R91, R57.reuse, 0x5410, R59.reuse ;  /* 0x00005410395b7816 */ /* 0x140fe2000000003b */
[----:B------:R-:W-:Y:S01]  /*2960*/  HFMA2 R35, R92, R34.H0_H0, R35 ;  /* 0x200000225c237231 */ /* 0x000fe20000000023 */
[----:B------:R-:W-:-:S03]  /*2970*/  PRMT R59, R57, 0x7632, R59 ;  /* 0x00007632393b7816 */ /* 0x000fc6000000003b */
[----:B------:R-:W-:Y:S01]  /*2980*/  HFMA2 R58, R58, R44.H0_H0, R35 ;  /* 0x2000002c3a3a7231 */ /* 0x000fe20000000023 */
[C-C-:B------:R-:W-:Y:S01]  /*2990*/  PRMT R35, R27.reuse, 0x5410, R29.reuse ;  /* 0x000054101b237816 */ /* 0x140fe2000000001d */
[----:B------:R-:W-:Y:S01]  /*29a0*/  LDS.64 R44, [R69+0xb8] ;  /* 0x0000b800452c7984 */ /* 0x000fe20000000a00 */
[----:B------:R-:W-:Y:S01]  /*29b0*/  PRMT R29, R27, 0x7632, R29 ;  /* 0x000076321b1d7816 */ /* 0x000fe2000000001d */
[-C--:B---3--:R-:W-:Y:S02]  /*29c0*/  HFMA2 R58, R91, R63.reuse.H0_H0, R58 ;  /* 0x2000003f5b3a7231 */ /* 0x088fe4000000003a */
[----:B------:R-:W-:Y:S01]  /*29d0*/  HFMA2 R56, R35, R63.H0_H0, R26 ;  /* 0x2000003f23387231 */ /* 0x000fe2000000001a */
[----:B------:R-:W-:Y:S03]  /*29e0*/  LDS.U16 R27, [R68+UR4+0x3a0] ;  /* 0x0003a004441b7984 */ /* 0x000fe60008000400 */
[-C--:B-1----:R-:W-:Y:S01]  /*29f0*/  HFMA2 R29, R29, R28.reuse.H0_H0, R56 ;  /* 0x2000001c1d1d7231 */ /* 0x082fe20000000038 */
[----:B------:R-:W0:Y:S01]  /*2a00*/  LDS.64 R34, [R69+0x38] ;  /* 0x0000380045227984 */ /* 0x000e220000000a00 */
[----:B------:R-:W-:-:S03]  /*2a10*/  HFMA2 R28, R59, R28.H0_H0, R58 ;  /* 0x2000001c3b1c7231 */ /* 0x000fc6000000003a */
[----:B------:R-:W1:Y:S04]  /*2a20*/  LDS.U16 R26, [R68+UR4+0x380] ;  /* 0x00038004441a7984 */ /* 0x000e680008000400 */
[----:B------:R-:W-:Y:S04]  /*2a30*/  LDS.64 R56, [R69+0x78] ;  /* 0x0000780045387984 */ /* 0x000fe80000000a00 */
[----:B------:R-:W2:Y:S04]  /*2a40*/  LDS.64 R58, [R69+0xf8] ;  /* 0x0000f800453a7984 */ /* 0x000ea80000000a00 */
[----:B------:R-:W3:Y:S01]  /*2a50*/  LDS.U16 R63, [R68+UR4+0x3c0] ;  /* 0x0003c004443f7984 */ /* 0x000ee20008000400 */
[----:B0-----:R-:W-:-:S02]  /*2a60*/  PRMT R92, R34, 0x5410, R44 ;  /* 0x00005410225c7816 */ /* 0x001fc4000000002c */
[----:B------:R-:W-:Y:S02]  /*2a70*/  PRMT R44, R34, 0x7632, R44 ;  /* 0x00007632222c7816 */ /* 0x000fe4000000002c */
[----:B------:R-:W-:Y:S01]  /*2a80*/  LDS.U16 R34, [R68+UR4+0x800] ;  /* 0x0008000444227984 */ /* 0x000fe20008000400 */
[----:B-1----:R-:W-:-:S04]  /*2a90*/  HFMA2 R29, R92, R26.H0_H0, R29 ;  /* 0x2000001a5c1d7231 */ /* 0x002fc8000000001d */
[-C--:B------:R-:W-:Y:S02]  /*2aa0*/  HFMA2 R29, R44, R27.reuse.H0_H0, R29 ;  /* 0x2000001b2c1d7231 */ /* 0x080fe4000000001d */
[----:B------:R-:W0:Y:S01]  /*2ab0*/  LDS.U16 R44, [R68+UR4+0x3e0] ;  /* 0x0003e004442c7984 */ /* 0x000e220008000400 */
[C-C-:B--2---:R-:W-:Y:S02]  /*2ac0*/  PRMT R91, R56.reuse, 0x5410, R58.reuse ;  /* 0x00005410385b7816 */ /* 0x144fe4000000003a */
[----:B------:R-:W-:Y:S02]  /*2ad0*/  PRMT R58, R56, 0x7632, R58 ;  /* 0x00007632383a7816 */ /* 0x000fe4000000003a */
[C-C-:B------:R-:W-:Y:S01]  /*2ae0*/  PRMT R56, R35.reuse, 0x5410, R45.reuse ;  /* 0x0000541023387816 */ /* 0x140fe2000000002d */
[----:B------:R-:W-:Y:S01]  /*2af0*/  HFMA2 R28, R91, R26.H0_H0, R28 ;  /* 0x2000001a5b1c7231 */ /* 0x000fe2000000001c */
[----:B------:R-:W-:Y:S02]  /*2b00*/  PRMT R45, R35, 0x7632, R45 ;  /* 0x00007632232d7816 */ /* 0x000fe4000000002d */
[----:B------:R-:W-:Y:S01]  /*2b10*/  LDS.U16 R35, [R68+UR4+0x820] ;  /* 0x0008200444237984 */ /* 0x000fe20008000400 */
[----:B------:R-:W-:Y:S01]  /*2b20*/  HFMA2 R58, R58, R27.H0_H0, R28 ;  /* 0x2000001b3a3a7231 */ /* 0x000fe2000000001c */
[C-C-:B------:R-:W-:Y:S01]  /*2b30*/  PRMT R91, R57.reuse, 0x5410, R59.reuse ;  /* 0x00005410395b7816 */ /* 0x140fe2000000003b */
[----:B---3--:R-:W-:Y:S01]  /*2b40*/  HFMA2 R56, R56, R63.H0_H0, R29 ;  /* 0x2000003f38387231 */ /* 0x008fe2000000001d */
[----:B------:R-:W-:Y:S01]  /*2b50*/  LDS.64 R26, [R69+0x140] ;  /* 0x00014000451a7984 */ /* 0x000fe20000000a00 */
[----:B------:R-:W-:-:S02]  /*2b60*/  PRMT R59, R57, 0x7632, R59 ;  /* 0x00007632393b7816 */ /* 0x000fc4000000003b */
[----:B------:R-:W-:Y:S01]  /*2b70*/  HFMA2 R58, R91, R63.H0_H0, R58 ;  /* 0x2000003f5b3a7231 */ /* 0x000fe2000000003a */
[----:B------:R-:W1:Y:S04]  /*2b80*/  LDS.64 R28, [R69+0x1c0] ;  /* 0x0001c000451c7984 */ /* 0x000e680000000a00 */
[----:B------:R-:W-:Y:S01]  /*2b90*/  LDS.U16 R63, [R68+UR4+0x840] ;  /* 0x00084004443f7984 */ /* 0x000fe20008000400 */
[-C--:B0-----:R-:W-:Y:S02]  /*2ba0*/  HFMA2 R45, R45, R44.reuse.H0_H0, R56 ;  /* 0x2000002c2d2d7231 */ /* 0x081fe40000000038 */
[----:B------:R-:W-:Y:S01]  /*2bb0*/  HFMA2 R44, R59, R44.H0_H0, R58 ;  /* 0x2000002c3b2c7231 */ /* 0x000fe2000000003a */
[----:B------:R-:W-:Y:S04]  /*2bc0*/  LDS.64 R56, [R69+0x180] ;  /* 0x0001800045387984 */ /* 0x000fe80000000a00 */
[----:B------:R-:W0:Y:S01]  /*2bd0*/  LDS.64 R58, [R69+0x200] ;  /* 0x00020000453a7984 */ /* 0x000e220000000a00 */
[----:B-1----:R-:W-:-:S02]  /*2be0*/  PRMT R92, R26, 0x5410, R28 ;  /* 0x000054101a5c7816 */ /* 0x002fc4000000001c */
[----:B------:R-:W-:-:S03]  /*2bf0*/  PRMT R28, R26, 0x7632, R28 ;  /* 0x000076321a1c7816 */ /* 0x000fc6000000001c */
[----:B------:R-:W-:-:S04]  /*2c00*/  HFMA2 R45, R92, R34.H0_H0, R45 ;  /* 0x200000225c2d7231 */ /* 0x000fc8000000002d */
[----:B------:R-:W-:Y:S02]  /*2c10*/  HFMA2 R26, R28, R35.H0_H0, R45 ;  /* 0x200000231c1a7231 */ /* 0x000fe4000000002d */
        /* <DEDUP_REMOVED lines=10> */
[-C--:B------:R-:W-:Y:S02]  /*2cc0*/  HFMA2 R58, R91, R63.reuse.H0_H0, R58 ;  /* 0x2000003f5b3a7231 */ /* 0x080fe4000000003a */
[----:B------:R-:W-:Y:S01]  /*2cd0*/  HFMA2 R56, R35, R63.H0_H0, R26 ;  /* 0x2000003f23387231 */ /* 0x000fe2000000001a */
[----:B------:R-:W-:Y:S04]  /*2ce0*/  LDS.U16 R27, [R68+UR4+0x8a0] ;  /* 0x0008a004441b7984 */ /* 0x000fe80008000400 */
[----:B------:R-:W0:Y:S01]  /*2cf0*/  LDS.64 R34, [R69+0x148] ;  /* 0x0001480045227984 */ /* 0x000e220000000a00 */
[----:B-1----:R-:W-:-:S02]  /*2d00*/  HFMA2 R29, R29, R28.H0_H0, R56 ;  /* 0x2000001c1d1d7231 */ /* 0x002fc40000000038 */
[----:B------:R-:W-:Y:S01]  /*2d10*/  HFMA2 R28, R59, R28.H0_H0, R58 ;  /* 0x2000001c3b1c7231 */ /* 0x000fe2000000003a */
[----:B------:R-:W-:Y:S04]  /*2d20*/  LDS.64 R56, [R69+0x188] ;  /* 0x0001880045387984 */ /* 0x000fe80000000a00 */
[----:B------:R-:W1:Y:S04]  /*2d30*/  LDS.64 R58, [R69+0x208] ;  /* 0x00020800453a7984 */ /* 0x000e680000000a00 */
[----:B------:R-:W2:Y:S04]  /*2d40*/  LDS.U16 R26, [R68+UR4+0x880] ;  /* 0x00088004441a7984 */ /* 0x000ea80008000400 */
[----:B------:R-:W3:Y:S01]  /*2d50*/  LDS.U16 R63, [R68+UR4+0x8c0] ;  /* 0x0008c004443f7984 */ /* 0x000ee20008000400 */
[----:B0-----:R-:W-:-:S02]  /*2d60*/  PRMT R92, R34, 0x5410, R44 ;  /* 0x00005410225c7816 */ /* 0x001fc4000000002c */
[----:B------:R-:W-:Y:S02]  /*2d70*/  PRMT R44, R34, 0x7632, R44 ;  /* 0x00007632222c7816 */ /* 0x000fe4000000002c */
[----:B------:R-:W-:Y:S01]  /*2d80*/  LDS.U16 R34, [R68+UR4+0x900] ;  /* 0x0009000444227984 */ /* 0x000fe20008000400 */
[C-C-:B-1----:R-:W-:Y:S02]  /*2d90*/  PRMT R91, R56.reuse, 0x5410, R58.reuse ;  /* 0x00005410385b7816 */ /* 0x142fe4000000003a */
[----:B------:R-:W-:Y:S01]  /*2da0*/  PRMT R58, R56, 0x7632, R58 ;  /* 0x00007632383a7816 */ /* 0x000fe2000000003a */
[-C--:B--2---:R-:W-:Y:S01]  /*2db0*/  HFMA2 R29, R92, R26.reuse.H0_H0, R29 ;  /* 0x2000001a5c1d7231 */ /* 0x084fe2000000001d */
[----:B------:R-:W-:Y:S01]  /*2dc0*/  PRMT R56, R35, 0x5410, R45 ;  /* 0x0000541023387816 */ /* 0x000fe2000000002d */
[----:B------:R-:W-:Y:S01]  /*2dd0*/  HFMA2 R28, R91, R26.H0_H0, R28 ;  /* 0x2000001a5b1c7231 */ /* 0x000fe2000000001c */
[----:B------:R-:W-:Y:S01]  /*2de0*/  PRMT R91, R57, 0x5410, R59 ;  /* 0x00005410395b7816 */ /* 0x000fe2000000003b */
[-C--:B------:R-:W-:Y:S01]  /*2df0*/  HFMA2 R29, R44, R27.reuse.H0_H0, R29 ;  /* 0x2000001b2c1d7231 */ /* 0x080fe2000000001d */
[----:B------:R-:W-:Y:S01]  /*2e00*/  PRMT R45, R35, 0x7632, R45 ;  /* 0x00007632232d7816 */ /* 0x000fe2000000002d */
[----:B------:R-:W0:Y:S01]  /*2e10*/  LDS.U16 R44, [R68+UR4+0x8e0] ;  /* 0x0008e004442c7984 */ /* 0x000e220008000400 */
[----:B------:R-:W-:Y:S01]  /*2e20*/  HFMA2 R58, R58, R27.H0_H0, R28 ;  /* 0x2000001b3a3a7231 */ /* 0x000fe2000000001c */
[----:B------:R-:W-:Y:S01]  /*2e30*/  PRMT R59, R57, 0x7632, R59 ;  /* 0x00007632393b7816 */ /* 0x000fe2000000003b */
[-C--:B---3--:R-:W-:Y:S01]  /*2e40*/  HFMA2 R56, R56, R63.reuse.H0_H0, R29 ;  /* 0x2000003f38387231 */ /* 0x088fe2000000001d */
[----:B------:R-:W-:Y:S01]  /*2e50*/  LDS.64 R26, [R69+0x150] ;  /* 0x00015000451a7984 */ /* 0x000fe20000000a00 */
[----:B------:R-:W-:-:S03]  /*2e60*/  HFMA2 R58, R91, R63.H0_H0, R58 ;  /* 0x2000003f5b3a7231 */ /* 0x000fc6000000003a */
[----:B------:R-:W1:Y:S04]  /*2e70*/  LDS.64 R28, [R69+0x1d0] ;  /* 0x0001d000451c7984 */ /* 0x000e680000000a00 */
[----:B------:R-:W-:Y:S04]  /*2e80*/  LDS.U16 R63, [R68+UR4+0x940] ;  /* 0x00094004443f7984 */ /* 0x000fe80008000400 */
[----:B------:R-:W-:Y:S01]  /*2e90*/  LDS.U16 R91, [R68+UR4+0x960] ;  /* 0x00096004445b7984 */ /* 0x000fe20008000400 */
[-C--:B0-----:R-:W-:Y:S02]  /*2ea0*/  HFMA2 R35, R45, R44.reuse.H0_H0, R56 ;  /* 0x2000002c2d237231 */ /* 0x081fe40000000038 */
[----:B------:R-:W-:Y:S01]  /*2eb0*/  HFMA2 R45, R59, R44.H0_H0, R58 ;  /* 0x2000002c3b2d7231 */ /* 0x000fe2000000003a */
[----:B------:R-:W-:Y:S04]  /*2ec0*/  LDS.64 R56, [R69+0x190] ;  /* 0x0001900045387984 */ /* 0x000fe80000000a00 */
[----:B------:R-:W0:Y:S01]  /*2ed0*/  LDS.64 R58, [R69+0x210] ;  /* 0x00021000453a7984 */ /* 0x000e220000000a00 */
[----:B-1----:R-:W-:-:S02]  /*2ee0*/  PRMT R44, R26, 0x5410, R28 ;  /* 0x000054101a2c7816 */ /* 0x002fc4000000001c */
[----:B------:R-:W-:Y:S02]  /*2ef0*/  PRMT R28, R26, 0x7632, R28 ;  /* 0x000076321a1c7816 */ /* 0x000fe4000000001c */
[----:B------:R-:W-:Y:S01]  /*2f00*/  LDS.U16 R26, [R68+UR4+0x980] ;  /* 0x00098004441a7984 */ /* 0x000fe20008000400 */
[----:B------:R-:W-:-:S03]  /*2f10*/  HFMA2 R44, R44, R34.H0_H0, R35 ;  /* 0x200000222c2c7231 */ /* 0x000fc60000000023 */
[----:B------:R-:W1:Y:S01]  /*2f20*/  LDS.U16 R35, [R68+UR4+0x920] ;  /* 0x0009200444237984 */ /* 0x000e620008000400 */
[C-C-:B0-----:R-:W-:Y:S02]  /*2f30*/  PRMT R92, R56.reuse, 0x5410, R58.reuse ;  /* 0x00005410385c7816 */ /* 0x141fe4000000003a */
[----:B------:R-:W-:Y:S02]  /*2f40*/  PRMT R58, R56, 0x7632, R58 ;  /* 0x00007632383a7816 */ /* 0x000fe4000000003a */
[C-C-:B------:R-:W-:Y:S01]  /*2f50*/  PRMT R93, R57.reuse, 0x5410, R59.reuse ;  /* 0x00005410395d7816 */ /* 0x140fe2000000003b */
[----:B------:R-:W-:Y:S01]  /*2f60*/  HFMA2 R45, R92, R34.H0_H0, R45 ;  /* 0x200000225c2d7231 */ /* 0x000fe2000000002d */
[----:B------:R-:W-:Y:S01]  /*2f70*/  PRMT R59, R57, 0x7632, R59 ;  /* 0x00007632393b7816 */ /* 0x000fe2000000003b */
[-C--:B-1----:R-:W-:Y:S02]  /*2f80*/  HFMA2 R44, R28, R35.reuse.H0_H0, R44 ;  /* 0x200000231c2c7231 */ /* 0x082fe4000000002c */
[----:B------:R-:W-:Y:S01]  /*2f90*/  HFMA2 R56, R58, R35.H0_H0, R45 ;  /* 0x200000233a387231 */ /* 0x000fe2000000002d */
[----:B------:R-:W-:-:S02]  /*2fa0*/  PRMT R35, R27, 0x5410, R29 ;  /* 0x000054101b237816 */ /* 0x000fc4000000001d */
[----:B------:R-:W-:Y:S01]  /*2fb0*/  PRMT R29, R27, 0x7632, R29 ;  /* 0x000076321b1d7816 */ /* 0x000fe2000000001d */
[-C--:B------:R-:W-:Y:S02]  /*2fc0*/  HFMA2 R56, R93, R63.reuse.H0_H0, R56 ;  /* 0x2000003f5d387231 */ /* 0x080fe40000000038 */
[----:B------:R-:W-:Y:S02]  /*2fd0*/  HFMA2 R28, R35, R63.H0_H0, R44 ;  /* 0x2000003f231c7231 */ /* 0x000fe4000000002c */
[----:B------:R-:W-:Y:S02]  /*2fe0*/  LDS.64 R34, [R69+0x158] ;  /* 0x0001580045227984 */ /* 0x000fe40000000a00 */
[-C--:B------:R-:W-:Y:S02]  /*2ff0*/  HFMA2 R27, R29, R91.reuse.H0_H0, R28 ;  /* 0x2000005b1d1b7231 */ /* 0x080fe4000000001c */
[----:B------:R-:W0:Y:S01]  /*3000*/  LDS.64 R44, [R69+0x1d8] ;  /* 0x0001d800452c7984 */ /* 0x000e220000000a00 */
[----:B------:R-:W-:-:S03]  /*3010*/  HFMA2 R91, R59, R91.H0_H0, R56 ;  /* 0x2000005b3b5b7231 */ /* 0x000fc60000000038 */
[----:B------:R-:W-:Y:S04]  /*3020*/  LDS.64 R56, [R69+0x198] ;  /* 0x0001980045387984 */ /* 0x000fe80000000a00 */
[----:B------:R-:W1:Y:S04]  /*3030*/  LDS.64 R58, [R69+0x218] ;  /* 0x00021800453a7984 */ /* 0x000e680000000a00 */
[----:B------:R-:W-:Y:S01]  /*3040*/  LDS.U16 R63, [R68+UR4+0x9c0] ;  /* 0x0009c004443f7984 */ /* 0x000fe20008000400 */
[C-C-:B0-----:R-:W-:Y:S02]  /*3050*/  PRMT R28, R34.reuse, 0x5410, R44.reuse ;  /* 0x00005410221c7816 */ /* 0x141fe4000000002c */
[----:B------:R-:W-:-:S02]  /*3060*/  PRMT R44, R34, 0x7632, R44 ;  /* 0x00007632222c7816 */ /* 0x000fc4000000002c */
[----:B------:R-:W-:Y:S01]  /*3070*/  LDS.U16 R34, [R68+UR4+0xe00] ;  /* 0x000e000444227984 */ /* 0x000fe20008000400 */
[----:B------:R-:W-:-:S03]  /*3080*/  HFMA2 R28, R28, R26.H0_H0, R27 ;  /* 0x2000001a1c1c7231 */ /* 0x000fc6000000001b */
[----:B------:R-:W0:Y:S01]  /*3090*/  LDS.U16 R27, [R68+UR4+0x9a0] ;  /* 0x0009a004441b7984 */ /* 0x000e220008000400 */
[C-C-:B-1----:R-:W-:Y:S02]  /*30a0*/  PRMT R92, R56.reuse, 0x5410, R58.reuse ;  /* 0x00005410385c7816 */ /* 0x142fe4000000003a */
[----:B------:R-:W-:Y:S02]  /*30b0*/  PRMT R58, R56, 0x7632, R58 ;  /* 0x00007632383a7816 */ /* 0x000fe4000000003a */
[C-C-:B------:R-:W-:Y:S01]  /*30c0*/  PRMT R93, R57.reuse, 0x5410, R59.reuse ;  /* 0x00005410395d7816 */ /* 0x140fe2000000003b */
[----:B------:R-:W-:Y:S01]  /*30d0*/  HFMA2 R26, R92, R26.H0_H0, R91 ;  /* 0x2000001a5c1a7231 */ /* 0x000fe2000000005b */
[----:B------:R-:W-:Y:S01]  /*30e0*/  PRMT R59, R57, 0x7632, R59 ;  /* 0x00007632393b7816 */ /* 0x000fe2000000003b */
[----:B------:R-:W1:Y:S01]  /*30f0*/  LDS.U16 R91, [R68+UR4+0x9e0] ;  /* 0x0009e004445b7984 */ /* 0x000e620008000400 */
[-C--:B0-----:R-:W-:Y:S02]  /*3100*/  HFMA2 R28, R44, R27.reuse.H0_H0, R28 ;  /* 0x2000001b2c1c7231 */ /* 0x081fe4000000001c */
[----:B------:R-:W-:Y:S01]  /*3110*/  HFMA2 R56, R58, R27.H0_H0, R26 ;  /* 0x2000001b3a387231 */ /* 0x000fe2000000001a */
[----:B------:R-:W-:-:S02]  /*3120*/  PRMT R27, R35, 0x5410, R45 ;  /* 0x00005410231b7816 */ /* 0x000fc4000000002d */
[----:B------:R-:W-:Y:S01]  /*3130*/  PRMT R45, R35, 0x7632, R45 ;  /* 0x00007632232d7816 */ /* 0x000fe2000000002d */
[-C--:B------:R-:W-:Y:S02]  /*3140*/  HFMA2 R56, R93, R63.reuse.H0_H0, R56 ;  /* 0x2000003f5d387231 */ /* 0x080fe40000000038 */
[----:B------:R-:W-:Y:S02]  /*3150*/  HFMA2 R44, R27, R63.H0_H0, R28 ;  /* 0x2000003f1b2c7231 */ /* 0x000fe4000000001c */
[----:B------:R-:W-:Y:S02]  /*3160*/  LDS.64 R26, [R69+0x260] ;  /* 0x00026000451a7984 */ /* 0x000fe40000000a00 */
[-C--:B-1----:R-:W-:Y:S02]  /*3170*/  HFMA2 R35, R45, R91.reuse.H0_H0, R44 ;  /* 0x2000005b2d237231 */ /* 0x082fe4000000002c */
        /* <DEDUP_REMOVED lines=30> */
[----:B------:R-:W-:-:S03]  /*3360*/  PRMT R44, R34, 0x7632, R44 ;  /* 0x00007632222c7816 */ /* 0x000fc6000000002c */
[-C--:B------:R-:W-:Y:S02]  /*3370*/  HFMA2 R28, R28, R26.reuse.H0_H0, R27 ;  /* 0x2000001a1c1c7231 */ /* 0x080fe4000000001b */
[----:B------:R-:W0:Y:S01]  /*3380*/  LDS.U16 R27, [R68+UR4+0xea0] ;  /* 0x000ea004441b7984 */ /* 0x000e220008000400 */
[C-C-:B-1----:R-:W-:Y:S02]  /*3390*/  PRMT R92, R56.reuse, 0x5410, R58.reuse ;  /* 0x00005410385c7816 */ /* 0x142fe4000000003a */
[----:B------:R-:W-:Y:S02]  /*33a0*/  PRMT R58, R56, 0x7632, R58 ;  /* 0x00007632383a7816 */ /* 0x000fe4000000003a */
[----:B------:R-:W-:Y:S01]  /*33b0*/  LDS.U16 R56, [R68+UR4+0xf00] ;  /* 0x000f000444387984 */ /* 0x000fe20008000400 */
[----:B------:R-:W-:Y:S01]  /*33c0*/  HFMA2 R26, R92, R26.H0_H0, R91 ;  /* 0x2000001a5c1a7231 */ /* 0x000fe2000000005b */
[C-C-:B------:R-:W-:Y:S02]  /*33d0*/  PRMT R93, R57.reuse, 0x5410, R59.reuse ;  /* 0x00005410395d7816 */ /* 0x140fe4000000003b */
[----:B------:R-:W1:Y:S01]  /*33e0*/  LDS.U16 R91, [R68+UR4+0xee0] ;  /* 0x000ee004445b7984 */ /* 0x000e620008000400 */
[----:B------:R-:W-:Y:S01]  /*33f0*/  PRMT R59, R57, 0x7632, R59 ;  /* 0x00007632393b7816 */ /* 0x000fe2000000003b */
[----:B0-----:R-:W-:-:S02]  /*3400*/  HFMA2 R28, R44, R27.H0_H0, R28 ;  /* 0x2000001b2c1c7231 */ /* 0x001fc4000000001c */
[----:B------:R-:W-:Y:S01]  /*3410*/  HFMA2 R34, R58, R27.H0_H0, R26 ;  /* 0x2000001b3a227231 */ /* 0x000fe2000000001a */
[C-C-:B------:R-:W-:Y:S02]  /*3420*/  PRMT R27, R35.reuse, 0x5410, R45.reuse ;  /* 0x00005410231b7816 */ /* 0x140fe4000000002d */
[----:B------:R-:W-:Y:S01]  /*3430*/  PRMT R45, R35, 0x7632, R45 ;  /* 0x00007632232d7816 */ /* 0x000fe2000000002d */
[-C--:B------:R-:W-:Y:S02]  /*3440*/  HFMA2 R34, R93, R63.reuse.H0_H0, R34 ;  /* 0x2000003f5d227231 */ /* 0x080fe40000000022 */
[----:B------:R-:W-:Y:S02]  /*3450*/  HFMA2 R58, R27, R63.H0_H0, R28 ;  /* 0x2000003f1b3a7231 */ /* 0x000fe4000000001c */
[----:B------:R-:W-:Y:S02]  /*3460*/  LDS.64 R28, [R69+0x270] ;  /* 0x00027000451c7984 */ /* 0x000fe40000000a00 */
[----:B-1----:R-:W-:-:S02]  /*3470*/  HFMA2 R58, R45, R91.H0_H0, R58 ;  /* 0x2000005b2d3a7231 */ /* 0x002fc4000000003a */
        /* <DEDUP_REMOVED lines=15> */
[----:B------:R-:W-:-:S03]  /*3570*/  PRMT R45, R35, 0x7632, R45 ;  /* 0x00007632232d7816 */ /* 0x000fc6000000002d */
[----:B------:R-:W-:Y:S01]  /*3580*/  LDS.U16 R35, [R68+UR4+0xfa0] ;  /* 0x000fa00444237984 */ /* 0x000fe20008000400 */
[-C--:B0-----:R-:W-:Y:S02]  /*3590*/  HFMA2 R58, R26, R57.reuse.H0_H0, R58 ;  /* 0x200000391a3a7231 */ /* 0x081fe4000000003a */
[----:B------:R-:W-:Y:S01]  /*35a0*/  HFMA2 R26, R44, R57.H0_H0, R56 ;  /* 0x200000392c1a7231 */ /* 0x000fe20000000038 */
[C-C-:B------:R-:W-:Y:S02]  /*35b0*/  PRMT R57, R29.reuse, 0x5410, R27.reuse ;  /* 0x000054101d397816 */ /* 0x140fe4000000001b */
[----:B------:R-:W-:Y:S01]  /*35c0*/  PRMT R27, R29, 0x7632, R27 ;  /* 0x000076321d1b7816 */ /* 0x000fe2000000001b */
[-C--:B------:R-:W-:Y:S01]  /*35d0*/  HFMA2 R26, R93, R63.reuse.H0_H0, R26 ;  /* 0x2000003f5d1a7231 */ /* 0x080fe2000000001a */
[----:B------:R-:W-:Y:S01]  /*35e0*/  LDS.64 R28, [R69+0x338] ;  /* 0x00033800451c7984 */ /* 0x000fe20000000a00 */
[----:B------:R-:W-:-:S03]  /*35f0*/  HFMA2 R44, R57, R63.H0_H0, R58 ;  /* 0x2000003f392c7231 */ /* 0x000fc6000000003a */
[----:B------:R-:W-:Y:S01]  /*3600*/  LDS.64 R56, [R69+0x278] ;  /* 0x0002780045387984 */ /* 0x000fe20000000a00 */
[-C--:B-1----:R-:W-:Y:S02]  /*3610*/  HFMA2 R44, R27, R91.reuse.H0_H0, R44 ;  /* 0x2000005b1b2c7231 */ /* 0x082fe4000000002c */
[----:B------:R-:W-:Y:S01]  /*3620*/  HFMA2 R91, R45, R91.H0_H0, R26 ;  /* 0x2000005b2d5b7231 */ /* 0x000fe2000000001a */
[----:B------:R-:W0:Y:S04]  /*3630*/  LDS.64 R58, [R69+0x2f8] ;  /* 0x0002f800453a7984 */ /* 0x000e280000000a00 */
[----:B------:R-:W1:Y:S01]  /*3640*/  LDS.64 R26, [R69+0x2b8] ;  /* 0x0002b800451a7984 */ /* 0x000e620000000a00 */
[C-C-:B0-----:R-:W-:Y:S02]  /*3650*/  PRMT R45, R56.reuse, 0x5410, R58.reuse ;  /* 0x00005410382d7816 */ /* 0x141fe4000000003a */
[----:B------:R-:W-:-:S02]  /*3660*/  PRMT R58, R56, 0x7632, R58 ;  /* 0x00007632383a7816 */ /* 0x000fc4000000003a */
[----:B------:R-:W-:Y:S01]  /*3670*/  LDS.U16 R56, [R68+UR4+0x400] ;  /* 0x0004000444387984 */ /* 0x000fe20008000400 */
[-C--:B------:R-:W-:Y:S01]  /*3680*/  HFMA2 R45, R45, R34.reuse.H0_H0, R44 ;  /* 0x200000222d2d7231 */ /* 0x080fe2000000002c */
[C-C-:B-1----:R-:W-:Y:S02]  /*3690*/  PRMT R92, R26.reuse, 0x5410, R28.reuse ;  /* 0x000054101a5c7816 */ /* 0x142fe4000000001c */
[----:B------:R-:W0:Y:S01]  /*36a0*/  LDS.U16 R44, [R68+UR4+0xfc0] ;  /* 0x000fc004442c7984 */ /* 0x000e220008000400 */
[-C--:B------:R-:W-:Y:S01]  /*36b0*/  HFMA2 R58, R58, R35.reuse.H0_H0, R45 ;  /* 0x200000233a3a7231 */ /* 0x080fe2000000002d */
[----:B------:R-:W-:Y:S01]  /*36c0*/  PRMT R28, R26, 0x7632, R28 ;  /* 0x000076321a1c7816 */ /* 0x000fe2000000001c */
[----:B------:R-:W-:Y:S01]  /*36d0*/  HFMA2 R91, R92, R34.H0_H0, R91 ;  /* 0x200000225c5b7231 */ /* 0x000fe2000000005b */
[----:B------:R-:W1:Y:S01]  /*36e0*/  LDS.U16 R45, [R68+UR4+0xfe0] ;  /* 0x000fe004442d7984 */ /* 0x000e620008000400 */
[----:B------:R-:W-:Y:S02]  /*36f0*/  PRMT R26, R27, 0x5410, R29 ;  /* 0x000054101b1a7816 */ /* 0x000fe4000000001d */
[----:B------:R-:W-:Y:S01]  /*3700*/  HFMA2 R91, R28, R35.H0_H0, R91 ;  /* 0x200000231c5b7231 */ /* 0x000fe2000000005b */
[C-C-:B------:R-:W-:Y:S01]  /*3710*/  PRMT R63, R57.reuse, 0x5410, R59.reuse ;  /* 0x00005410393f7816 */ /* 0x140fe2000000003b */
[----:B------:R-:W2:Y:S01]  /*3720*/  LDS.64 R34, [R69+0x100] ;  /* 0x0001000045227984 */ /* 0x000ea20000000a00 */
[----:B------:R-:W-:-:S02]  /*3730*/  PRMT R59, R57, 0x7632, R59 ;  /* 0x00007632393b7816 */ /* 0x000fc4000000003b */
[----:B------:R-:W-:Y:S01]  /*3740*/  PRMT R29, R27, 0x7632, R29 ;  /* 0x000076321b1d7816 */ /* 0x000fe2000000001d */
[----:B------:R-:W-:Y:S04]  /*3750*/  LDS.U16 R28, [R68+UR4+0x460] ;  /* 0x00046004441c7984 */ /* 0x000fe80008000400 */
[----:B------:R-:W-:Y:S04]  /*3760*/  LDS.U16 R57, [R68+UR4+0x4c0] ;  /* 0x0004c00444397984 */ /* 0x000fe80008000400 */
[----:B------:R-:W-:Y:S01]  /*3770*/  LDS.U16 R92, [R68+UR4+0xaa0] ;  /* 0x000aa004445c7984 */ /* 0x000fe20008000400 */
[----:B0-----:R-:W-:-:S03]  /*3780*/  HFMA2 R91, R26, R44.H0_H0, R91 ;  /* 0x2000002c1a5b7231 */ /* 0x001fc6000000005b */
[----:B------:R-:W0:Y:S01]  /*3790*/  LDS.U16 R26, [R68+UR4+0x420] ;  /* 0x00042004441a7984 */ /* 0x000e220008000400 */
[----:B------:R-:W-:Y:S02]  /*37a0*/  HFMA2 R58, R63, R44.H0_H0, R58 ;  /* 0x2000002c3f3a7231 */ /* 0x000fe4000000003a */
[-C--:B-1----:R-:W-:Y:S01]  /*37b0*/  HFMA2 R27, R29, R45.reuse.H0_H0, R91 ;  /* 0x2000002d1d1b7231 */ /* 0x082fe2000000005b */
[----:B------:R-:W1:Y:S01]  /*37c0*/  LDS.U16 R63, [R68+UR4+0x440] ;  /* 0x00044004443f7984 */ /* 0x000e620008000400 */
[----:B------:R-:W-:Y:S01]  /*37d0*/  HFMA2 R58, R59, R45.H0_H0, R58 ;  /* 0x2000002d3b3a7231 */ /* 0x000fe2000000003a */
[C-C-:B--2---:R-:W-:Y:S02]  /*37e0*/  PRMT R44, R30.reuse, 0x5410, R34.reuse ;  /* 0x000054101e2c7816 */ /* 0x144fe40000000022 */
[----:B------:R-:W-:Y:S01]  /*37f0*/  LDS.U16 R45, [R68+UR4+0x4e0] ;  /* 0x0004e004442d7984 */ /* 0x000fe20008000400 */
[----:B------:R-:W-:Y:S01]  /*3800*/  HFMA2 R29, R67, R56.H0_H0, R58 ;  /* 0x20000038431d7231 */ /* 0x000fe2000000003a */
[----:B------:R-:W-:-:S02]  /*3810*/  PRMT R34, R30, 0x7632, R34 ;  /* 0x000076321e227816 */ /* 0x000fc40000000022 */
[----:B------:R-:W2:Y:S01]  /*3820*/  LDS.U16 R67, [R68+UR4+0x480] ;  /* 0x0004800444437984 */ /* 0x000ea20008000400 */
[----:B------:R-:W-:-:S03]  /*3830*/  HFMA2 R27, R44, R56.H0_H0, R27 ;  /* 0x200000382c1b7231 */ /* 0x000fc6000000001b */
[----:B------:R-:W3:Y:S04]  /*3840*/  LDS.U16 R58, [R68+UR4+0x4a0] ;  /* 0x0004a004443a7984 */ /* 0x000ee80008000400 */
[----:B------:R-:W-:Y:S04]  /*3850*/  LDS.U16 R59, [R68+UR4+0x520] ;  /* 0x00052004443b7984 */ /* 0x000fe80008000400 */
[----:B------:R-:W-:Y:S04]  /*3860*/  LDS.U16 R44, [R68+UR4+0x540] ;  /* 0x00054004442c7984 */ /* 0x000fe80008000400 */
[----:B------:R-:W-:Y:S04]  /*3870*/  LDS.U16 R56, [R68+UR4+0x560] ;  /* 0x0005600444387984 */ /* 0x000fe80008000400 */
[----:B------:R-:W-:Y:S01]  /*3880*/  LDS.U16 R30, [R68+UR4+0xa20] ;  /* 0x000a2004441e7984 */ /* 0x000fe20008000400 */
[----:B0-----:R-:W-:-:S03]  /*3890*/  HFMA2 R29, R15, R26.H0_H0, R29 ;  /* 0x2000001a0f1d7231 */ /* 0x001fc6000000001d */
[----:B------:R-:W0:Y:S01]  /*38a0*/  LDS.U16 R15, [R68+UR4+0x500] ;  /* 0x00050004440f7984 */ /* 0x000e220008000400 */
[----:B------:R-:W-:Y:S02]  /*38b0*/  HFMA2 R27, R34, R26.H0_H0, R27 ;  /* 0x2000001a221b7231 */ /* 0x000fe4000000001b */
[-C--:B-1----:R-:W-:Y:S01]  /*38c0*/  HFMA2 R29, R24, R63.reuse.H0_H0, R29 ;  /* 0x2000003f181d7231 */ /* 0x082fe2000000001d */
[C-C-:B------:R-:W-:Y:S01]  /*38d0*/  PRMT R24, R31.reuse, 0x5410, R35.reuse ;  /* 0x000054101f187816 */ /* 0x140fe20000000023 */
[----:B------:R-:W-:Y:S01]  /*38e0*/  LDS.U16 R34, [R68+UR4+0xa40] ;  /* 0x000a400444227984 */ /* 0x000fe20008000400 */
[----:B------:R-:W-:Y:S01]  /*38f0*/  PRMT R35, R31, 0x7632, R35 ;  /* 0x000076321f237816 */ /* 0x000fe20000000023 */
[----:B------:R-:W-:Y:S02]  /*3900*/  HFMA2 R29, R23, R28.H0_H0, R29 ;  /* 0x2000001c171d7231 */ /* 0x000fe4000000001d */
[----:B------:R-:W-:Y:S01]  /*3910*/  HFMA2 R63, R24, R63.H0_H0, R27 ;  /* 0x2000003f183f7231 */ /* 0x000fe2000000001b */
[----:B------:R-:W-:Y:S01]  /*3920*/  LDS.U16 R23, [R68+UR4+0x5a0] ;  /* 0x0005a00444177984 */ /* 0x000fe20008000400 */
[----:B--2---:R-:W-:-:S02]  /*3930*/  HFMA2 R29, R66, R67.H0_H0, R29 ;  /* 0x20000043421d7231 */ /* 0x004fc4000000001d */
[----:B------:R-:W-:Y:S01]  /*3940*/  HFMA2 R63, R35, R28.H0_H0, R63 ;  /* 0x2000001c233f7231 */ /* 0x000fe2000000003f */
[----:B------:R-:W1:Y:S01]  /*3950*/  LDS.64 R26, [R69+0x108] ;  /* 0x00010800451a7984 */ /* 0x000e620000000a00 */
[----:B---3--:R-:W-:-:S03]  /*3960*/  HFMA2 R29, R3, R58.H0_H0, R29 ;  /* 0x2000003a031d7231 */ /* 0x008fc6000000001d */
[----:B------:R-:W2:Y:S01]  /*3970*/  LDS.U16 R3, [R68+UR4+0x580] ;  /* 0x0005800444037984 */ /* 0x000ea20008000400 */
[----:B------:R-:W-:-:S03]  /*3980*/  HFMA2 R29, R20, R57.H0_H0, R29 ;  /* 0x20000039141d7231 */ /* 0x000fc6000000001d */
[----:B------:R-:W-:Y:S01]  /*3990*/  LDS.U16 R20, [R68+UR4+0x5e0] ;  /* 0x0005e00444147984 */ /* 0x000fe20008000400 */
[----:B------:R-:W-:-:S03]  /*39a0*/  HFMA2 R29, R18, R45.H0_H0, R29 ;  /* 0x2000002d121d7231 */ /* 0x000fc6000000001d */
[----:B------:R-:W3:Y:S04]  /*39b0*/  LDS.U16 R18, [R68+UR4+0x5c0] ;  /* 0x0005c00444127984 */ /* 0x000ee80008000400 */
[----:B------:R-:W-:Y:S04]  /*39c0*/  LDS.U16 R66, [R68+UR4+0xa80] ;  /* 0x000a800444427984 */ /* 0x000fe80008000400 */
[----:B------:R-:W-:Y:S04]  /*39d0*/  LDS.U16 R31, [R68+UR4+0xac0] ;  /* 0x000ac004441f7984 */ /* 0x000fe80008000400 */
[----:B------:R-:W-:Y:S01]  /*39e0*/  LDS.U16 R35, [R68+UR4+0xb40] ;  /* 0x000b400444237984 */ /* 0x000fe20008000400 */
[----:B0-----:R-:W-:-:S04]  /*39f0*/  HFMA2 R29, R4, R15.H0_H0, R29 ;  /* 0x2000000f041d7231 */ /* 0x001fc8000000001d */
[----:B------:R-:W-:Y:S02]  /*3a00*/  HFMA2 R29, R16, R59.H0_H0, R29 ;  /* 0x2000003b101d7231 */ /* 0x000fe4000000001d */
[----:B------:R-:W0:Y:S02]  /*3a10*/  LDS.U16 R16, [R68+UR4+0xa00] ;  /* 0x000a000444107984 */ /* 0x000e240008000400 */
[----:B------:R-:W-:Y:S02]  /*3a20*/  HFMA2 R29, R13, R44.H0_H0, R29 ;  /* 0x2000002c0d1d7231 */ /* 0x000fe4000000001d */
[----:B------:R-:W-:Y:S02]  /*3a30*/  LDS.U16 R13, [R68+UR4+0xa60] ;  /* 0x000a6004440d7984 */ /* 0x000fe40008000400 */
[----:B------:R-:W-:Y:S02]  /*3a40*/  HFMA2 R11, R11, R56.H0_H0, R29 ;  /* 0x200000380b0b7231 */ /* 0x000fe4000000001d */
[----:B------:R-:W4:Y:S01]  /*3a50*/  LDS.64 R28, [R69+0x110] ;  /* 0x00011000451c7984 */ /* 0x000f220000000a00 */
[----:B-1----:R-:W-:-:S02]  /*3a60*/  PRMT R4, R54, 0x5410, R26 ;  /* 0x0000541036047816 */ /* 0x002fc4000000001a */
[----:B------:R-:W-:Y:S01]  /*3a70*/  PRMT R26, R54, 0x7632, R26 ;  /* 0x00007632361a7816 */ /* 0x000fe2000000001a */
[----:B--2---:R-:W-:Y:S02]  /*3a80*/  HFMA2 R11, R6, R3.H0_H0, R11 ;  /* 0x20000003060b7231 */ /* 0x004fe4000000000b */
[----:B------:R-:W-:Y:S02]  /*3a90*/  HFMA2 R63, R4, R67.H0_H0, R63 ;  /* 0x20000043043f7231 */ /* 0x000fe4000000003f */
[----:B------:R-:W-:Y:S02]  /*3aa0*/  HFMA2 R4, R10, R23.H0_H0, R11 ;  /* 0x200000170a047231 */ /* 0x000fe4000000000b */
[----:B------:R-:W1:Y:S01]  /*3ab0*/  LDS.64 R10, [R69+0x118] ;  /* 0x00011800450a7984 */ /* 0x000e620000000a00 */
[----:B------:R-:W-:Y:S02]  /*3ac0*/  HFMA2 R63, R26, R58.H0_H0, R63 ;  /* 0x2000003a1a3f7231 */ /* 0x000fe4000000003f */
[----:B---3--:R-:W-:-:S04]  /*3ad0*/  HFMA2 R4, R5, R18.H0_H0, R4 ;  /* 0x2000001205047231 */ /* 0x008fc80000000004 */
[----:B------:R-:W-:Y:S02]  /*3ae0*/  HFMA2 R4, R9, R20.H0_H0, R4 ;  /* 0x2000001409047231 */ /* 0x000fe40000000004 */
[----:B------:R-:W2:Y:S02]  /*3af0*/  LDS.U16 R9, [R68+UR4+0xae0] ;  /* 0x000ae00444097984 */ /* 0x000ea40008000400 */
[----:B0-----:R-:W-:Y:S01]  /*3b00*/  HFMA2 R17, R17, R16.H0_H0, R4 ;  /* 0x2000001011117231 */ /* 0x001fe20000000004 */
[C-C-:B------:R-:W-:Y:S02]  /*3b10*/  PRMT R4, R55.reuse, 0x5410, R27.reuse ;  /* 0x0000541037047816 */ /* 0x140fe4000000001b */
[----:B------:R-:W-:Y:S01]  /*3b20*/  PRMT R27, R55, 0x7632, R27 ;  /* 0x00007632371b7816 */ /* 0x000fe2000000001b */
[----:B------:R-:W-:Y:S02]  /*3b30*/  HFMA2 R7, R7, R30.H0_H0, R17 ;  /* 0x2000001e07077231 */ /* 0x000fe40000000011 */
[----:B------:R-:W-:Y:S01]  /*3b40*/  HFMA2 R63, R4, R57.H0_H0, R63 ;  /* 0x20000039043f7231 */ /* 0x000fe2000000003f */
[----:B------:R-:W0:Y:S01]  /*3b50*/  LDS.U16 R17, [R68+UR4+0xb00] ;  /* 0x000b000444117984 */ /* 0x000e220008000400 */
[C-C-:B----4-:R-:W-:Y:S01]  /*3b60*/  PRMT R6, R46.reuse, 0x5410, R28.reuse ;  /* 0x000054102e067816 */ /* 0x150fe2000000001c */
[----:B------:R-:W-:Y:S01]  /*3b70*/  HFMA2 R7, R25, R34.H0_H0, R7 ;  /* 0x2000002219077231 */ /* 0x000fe20000000007 */
[----:B------:R-:W-:Y:S01]  /*3b80*/  PRMT R28, R46, 0x7632, R28 ;  /* 0x000076322e1c7816 */ /* 0x000fe2000000001c */
[----:B------:R-:W3:Y:S01]  /*3b90*/  LDS.64 R4, [R69+0x220] ;  /* 0x0002200045047984 */ /* 0x000ee20000000a00 */
[----:B------:R-:W-:Y:S01]  /*3ba0*/  HFMA2 R63, R27, R45.H0_H0, R63 ;  /* 0x2000002d1b3f7231 */ /* 0x000fe2000000003f */
[C-C-:B------:R-:W-:Y:S01]  /*3bb0*/  PRMT R27, R47.reuse, 0x5410, R29.reuse ;  /* 0x000054102f1b7816 */ /* 0x140fe2000000001d */
[----:B------:R-:W-:Y:S01]  /*3bc0*/  HFMA2 R7, R22, R13.H0_H0, R7 ;  /* 0x2000000d16077231 */ /* 0x000fe20000000007 */
[----:B------:R-:W-:Y:S01]  /*3bd0*/  LDS.64 R24, [R69+0x228] ;  /* 0x0002280045187984 */ /* 0x000fe20000000a00 */
[----:B------:R-:W-:Y:S01]  /*3be0*/  HFMA2 R63, R6, R15.H0_H0, R63 ;  /* 0x2000000f063f7231 */ /* 0x000fe2000000003f */
[----:B------:R-:W-:Y:S01]  /*3bf0*/  PRMT R29, R47, 0x7632, R29 ;  /* 0x000076322f1d7816 */ /* 0x000fe2000000001d */
[----:B------:R-:W-:Y:S01]  /*3c00*/  HFMA2 R46, R21, R66.H0_H0, R7 ;  /* 0x20000042152e7231 */ /* 0x000fe20000000007 */
[C-C-:B-1----:R-:W-:Y:S01]  /*3c10*/  PRMT R7, R52.reuse, 0x5410, R10.reuse ;  /* 0x0000541034077816 */ /* 0x142fe2000000000a */
[----:B------:R-:W-:Y:S01]  /*3c20*/  HFMA2 R22, R28, R59.H0_H0, R63 ;  /* 0x2000003b1c167231 */ /* 0x000fe2000000003f */
[----:B------:R-:W-:Y:S01]  /*3c30*/  PRMT R10, R52, 0x7632, R10 ;  /* 0x00007632340a7816 */ /* 0x000fe2000000000a */
[----:B------:R-:W-:Y:S01]  /*3c40*/  HFMA2 R46, R19, R92.H0_H0, R46 ;  /* 0x2000005c132e7231 */ /* 0x000fe2000000002e */
[C-C-:B------:R-:W-:Y:S01]  /*3c50*/  PRMT R19, R53.reuse, 0x5410, R11.reuse ;  /* 0x0000541035137816 */ /* 0x140fe2000000000b */
[----:B------:R-:W-:Y:S01]  /*3c60*/  HFMA2 R28, R27, R44.H0_H0, R22 ;  /* 0x2000002c1b1c7231 */ /* 0x000fe20000000016 */
[----:B------:R-:W-:Y:S01]  /*3c70*/  PRMT R11, R53, 0x7632, R11 ;  /* 0x00007632350b7816 */ /* 0x000fe2000000000b */
[----:B------:R-:W1:Y:S01]  /*3c80*/  LDS.U16 R15, [R68+UR4+0xb20] ;  /* 0x000b2004440f7984 */ /* 0x000e620008000400 */
[----:B------:R-:W-:-:S02]  /*3c90*/  HFMA2 R46, R8, R31.H0_H0, R46 ;  /* 0x2000001f082e7231 */ /* 0x000fc4000000002e */
[----:B------:R-:W-:Y:S01]  /*3ca0*/  HFMA2 R28, R29, R56.H0_H0, R28 ;  /* 0x200000381d1c7231 */ /* 0x000fe2000000001c */
[----:B------:R-:W-:Y:S01]  /*3cb0*/  LDS.U16 R27, [R68+UR4+0xb60] ;  /* 0x000b6004441b7984 */ /* 0x000fe20008000400 */
[----:B--2---:R-:W-:Y:S02]  /*3cc0*/  HFMA2 R46, R14, R9.H0_H0, R46 ;  /* 0x200000090e2e7231 */ /* 0x004fe4000000002e */
[----:B------:R-:W-:Y:S01]  /*3cd0*/  HFMA2 R28, R7, R3.H0_H0, R28 ;  /* 0x20000003071c7231 */ /* 0x000fe2000000001c */
[----:B------:R-:W-:Y:S03]  /*3ce0*/  LDS.U16 R22, [R68+UR4+0xb80] ;  /* 0x000b800444167984 */ /* 0x000fe60008000400 */
[----:B------:R-:W-:Y:S01]  /*3cf0*/  HFMA2 R28, R10, R23.H0_H0, R28 ;  /* 0x200000170a1c7231 */ /* 0x000fe2000000001c */
[----:B------:R-:W2:Y:S03]  /*3d00*/  LDS.64 R6, [R69+0x230] ;  /* 0x0002300045067984 */ /* 0x000ea60000000a00 */
[----:B------:R-:W-:Y:S01]  /*3d10*/  HFMA2 R10, R19, R18.H0_H0, R28 ;  /* 0x20000012130a7231 */ /* 0x000fe2000000001c */
[----:B------:R-:W4:Y:S03]  /*3d20*/  LDS.U16 R3, [R68+UR4+0xba0] ;  /* 0x000ba00444037984 */ /* 0x000f260008000400 */
[----:B------:R-:W-:Y:S01]  /*3d30*/  HFMA2 R10, R11, R20.H0_H0, R10 ;  /* 0x200000140b0a7231 */ /* 0x000fe2000000000a */
[----:B------:R-:W4:Y:S01]  /*3d40*/  LDS.U16 R8, [R68+UR4+0xbc0] ;  /* 0x000bc00444087984 */ /* 0x000f220008000400 */
[----:B0-----:R-:W-:-:S03]  /*3d50*/  HFMA2 R46, R12, R17.H0_H0, R46 ;  /* 0x200000110c2e7231 */ /* 0x001fc6000000002e */
[----:B------:R-:W-:Y:S01]  /*3d60*/  LDS.64 R20, [R69+0x238] ;  /* 0x0002380045147984 */ /* 0x000fe20000000a00 */
[C-C-:B---3--:R-:W-:Y:S02]  /*3d70*/  PRMT R11, R50.reuse, 0x5410, R4.reuse ;  /* 0x00005410320b7816 */ /* 0x148fe40000000004 */
[----:B------:R-:W-:Y:S01]  /*3d80*/  PRMT R4, R50, 0x7632, R4 ;  /* 0x0000763232047816 */ /* 0x000fe20000000004 */
[----:B------:R-:W-:Y:S01]  /*3d90*/  LDS.U16 R12, [R68+UR4+0x1040] ;  /* 0x00104004440c7984 */ /* 0x000fe20008000400 */
[C-C-:B------:R-:W-:Y:S01]  /*3da0*/  PRMT R19, R51.reuse, 0x5410, R5.reuse ;  /* 0x0000541033137816 */ /* 0x140fe20000000005 */
[----:B------:R-:W-:Y:S01]  /*3db0*/  HFMA2 R10, R11, R16.H0_H0, R10 ;  /* 0x200000100b0a7231 */ /* 0x000fe2000000000a */
[----:B------:R-:W-:Y:S01]  /*3dc0*/  PRMT R5, R51, 0x7632, R5 ;  /* 0x0000763233057816 */ /* 0x000fe20000000005 */
[----:B------:R-:W0:Y:S02]  /*3dd0*/  LDS.U16 R11, [R68+UR4+0xbe0] ;  /* 0x000be004440b7984 */ /* 0x000e240008000400 */
[----:B------:R-:W-:-:S02]  /*3de0*/  HFMA2 R10, R4, R30.H0_H0, R10 ;  /* 0x2000001e040a7231 */ /* 0x000fc4000000000a */
[----:B------:R-:W-:Y:S02]  /*3df0*/  LDS.U16 R23, [R68+UR4+0x1060] ;  /* 0x0010600444177984 */ /* 0x000fe40008000400 */
[----:B------:R-:W-:Y:S02]  /*3e00*/  HFMA2 R34, R19, R34.H0_H0, R10 ;  /* 0x2000002213227231 */ /* 0x000fe4000000000a */
[----:B------:R-:W3:Y:S01]  /*3e10*/  LDS.U16 R10, [R68+UR4+0x1000] ;  /* 0x00100004440a7984 */ /* 0x000ee20008000400 */
[----:B-1----:R-:W-:Y:S02]  /*3e20*/  HFMA2 R46, R72, R15.H0_H0, R46 ;  /* 0x2000000f482e7231 */ /* 0x002fe4000000002e */
[----:B------:R-:W-:Y:S01]  /*3e30*/  HFMA2 R34, R5, R13.H0_H0, R34 ;  /* 0x2000000d05227231 */ /* 0x000fe20000000022 */
[C-C-:B------:R-:W-:Y:S01]  /*3e40*/  PRMT R5, R48.reuse, 0x5410, R24.reuse ;  /* 0x0000541030057816 */ /* 0x140fe20000000018 */
[----:B------:R-:W1:Y:S01]  /*3e50*/  LDS.U16 R13, [R68+UR4+0x1020] ;  /* 0x00102004440d7984 */ /* 0x000e620008000400 */
[----:B------:R-:W-:Y:S01]  /*3e60*/  PRMT R24, R48, 0x7632, R24 ;  /* 0x0000763230187816 */ /* 0x000fe20000000018 */
[----:B------:R-:W-:-:S02]  /*3e70*/  HFMA2 R46, R70, R35.H0_H0, R46 ;  /* 0x20000023462e7231 */ /* 0x000fc4000000002e */
[----:B------:R-:W-:Y:S01]  /*3e80*/  HFMA2 R34, R5, R66.H0_H0, R34 ;  /* 0x2000004205227231 */ /* 0x000fe20000000022 */
[C-C-:B------:R-:W-:Y:S01]  /*3e90*/  PRMT R5, R49.reuse, 0x5410, R25.reuse ;  /* 0x0000541031057816 */ /* 0x140fe20000000019 */
[----:B------:R-:W-:Y:S01]  /*3ea0*/  LDS.U16 R14, [R68+UR4+0x1080] ;  /* 0x00108004440e7984 */ /* 0x000fe20008000400 */
[----:B------:R-:W-:Y:S01]  /*3eb0*/  PRMT R25, R49, 0x7632, R25 ;  /* 0x0000763231197816 */ /* 0x000fe20000000019 */
[----:B------:R-:W-:Y:S01]  /*3ec0*/  HFMA2 R34, R24, R92.H0_H0, R34 ;  /* 0x2000005c18227231 */ /* 0x000fe20000000022 */
[C-C-:B--2---:R-:W-:Y:S01]  /*3ed0*/  PRMT R19, R42.reuse, 0x5410, R6.reuse ;  /* 0x000054102a137816 */ /* 0x144fe20000000006 */
[----:B------:R-:W-:Y:S01]  /*3ee0*/  HFMA2 R46, R74, R27.H0_H0, R46 ;  /* 0x2000001b4a2e7231 */ /* 0x000fe2000000002e */
[----:B------:R-:W-:Y:S01]  /*3ef0*/  PRMT R6, R42, 0x7632, R6 ;  /* 0x000076322a067816 */ /* 0x000fe20000000006 */
[----:B------:R-:W-:Y:S02]  /*3f00*/  HFMA2 R34, R5, R31.H0_H0, R34 ;  /* 0x2000001f05227231 */ /* 0x000fe40000000022 */
[----:B------:R-:W2:Y:S01]  /*3f10*/  LDS.64 R4, [R69+0x340] ;  /* 0x0003400045047984 */ /* 0x000ea20000000a00 */
[----:B------:R-:W-:-:S02]  /*3f20*/  HFMA2 R46, R73, R22.H0_H0, R46 ;  /* 0x20000016492e7231 */ /* 0x000fc4000000002e */
[----:B------:R-:W-:Y:S01]  /*3f30*/  HFMA2 R34, R25, R9.H0_H0, R34 ;  /* 0x2000000919227231 */ /* 0x000fe20000000022 */
[----:B------:R-:W-:Y:S01]  /*3f40*/  LDS.64 R30, [R69+0x358] ;  /* 0x00035800451e7984 */ /* 0x000fe20000000a00 */
[----:B----4-:R-:W-:Y:S02]  /*3f50*/  HFMA2 R46, R76, R3.H0_H0, R46 ;  /* 0x200000034c2e7231 */ /* 0x010fe4000000002e */
[----:B------:R-:W-:Y:S01]  /*3f60*/  HFMA2 R34, R19, R17.H0_H0, R34 ;  /* 0x2000001113227231 */ /* 0x000fe20000000022 */
[----:B------:R-:W4:Y:S01]  /*3f70*/  LDS.U16 R9, [R68+UR4+0x10a0] ;  /* 0x0010a00444097984 */ /* 0x000f220008000400 */
[----:B------:R-:W-:Y:S02]  /*3f80*/  HFMA2 R46, R75, R8.H0_H0, R46 ;  /* 0x200000084b2e7231 */ /* 0x000fe4000000002e */
[----:B------:R-:W-:Y:S01]  /*3f90*/  HFMA2 R34, R6, R15.H0_H0, R34 ;  /* 0x2000000f06227231 */ /* 0x000fe20000000022 */
[C-C-:B------:R-:W-:Y:S01]  /*3fa0*/  PRMT R15, R43.reuse, 0x5410, R7.reuse ;  /* 0x000054102b0f7816 */ /* 0x140fe20000000007 */
[----:B------:R-:W4:Y:S01]  /*3fb0*/  LDS.U16 R6, [R68+UR4+0x10c0] ;  /* 0x0010c00444067984 */ /* 0x000f220008000400 */
[----:B------:R-:W-:Y:S01]  /*3fc0*/  PRMT R7, R43, 0x7632, R7 ;  /* 0x000076322b077816 */ /* 0x000fe20000000007 */
[----:B0-----:R-:W-:-:S02]  /*3fd0*/  HFMA2 R46, R78, R11.H0_H0, R46 ;  /* 0x2000000b4e2e7231 */ /* 0x001fc4000000002e */
[----:B------:R-:W-:Y:S01]  /*3fe0*/  HFMA2 R34, R15, R35.H0_H0, R34 ;  /* 0x200000230f227231 */ /* 0x000fe20000000022 */
[----:B------:R-:W0:Y:S03]  /*3ff0*/  LDS.64 R18, [R69+0x348] ;  /* 0x0003480045127984 */ /* 0x000e260000000a00 */
[----:B------:R-:W-:Y:S01]  /*4000*/  HFMA2 R34, R7, R27.H0_H0, R34 ;  /* 0x2000001b07227231 */ /* 0x000fe20000000022 */
[C-C-:B------:R-:W-:Y:S01]  /*4010*/  PRMT R7, R40.reuse, 0x5410, R20.reuse ;  /* 0x0000541028077816 */ /* 0x140fe20000000014 */
[----:B---3--:R-:W-:Y:S01]  /*4020*/  HFMA2 R46, R77, R10.H0_H0, R46 ;  /* 0x2000000a4d2e7231 */ /* 0x008fe2000000002e */
[----:B------:R-:W-:Y:S01]  /*4030*/  PRMT R20, R40, 0x7632, R20 ;  /* 0x0000763228147816 */ /* 0x000fe20000000014 */
[----:B------:R-:W3:Y:S02]  /*4040*/  LDS.64 R16, [R69+0x350] ;  /* 0x0003500045107984 */ /* 0x000ee40000000a00 */
[----:B------:R-:W-:-:S02]  /*4050*/  HFMA2 R34, R7, R22.H0_H0, R34 ;  /* 0x2000001607227231 */ /* 0x000fc40000000022 */
[----:B-1----:R-:W-:Y:S01]  /*4060*/  HFMA2 R46, R80, R13.H0_H0, R46 ;  /* 0x2000000d502e7231 */ /* 0x002fe2000000002e */
[----:B------:R-:W-:Y:S01]  /*4070*/  LDS.U16 R15, [R68+UR4+0x1120] ;  /* 0x00112004440f7984 */ /* 0x000fe20008000400 */
[----:B------:R-:W-:Y:S01]  /*4080*/  HFMA2 R34, R20, R3.H0_H0, R34 ;  /* 0x2000000314227231 */ /* 0x000fe20000000022 */
[C-C-:B------:R-:W-:Y:S01]  /*4090*/  PRMT R3, R41.reuse, 0x5410, R21.reuse ;  /* 0x0000541029037816 */ /* 0x140fe20000000015 */
[----:B------:R-:W-:Y:S01]  /*40a0*/  HFMA2 R46, R79, R12.H0_H0, R46 ;  /* 0x2000000c4f2e7231 */ /* 0x000fe2000000002e */
[----:B------:R-:W1:Y:S01]  /*40b0*/  LDS.U16 R20, [R68+UR4+0x10e0] ;  /* 0x0010e00444147984 */ /* 0x000e620008000400 */
[----:B------:R-:W-:Y:S02]  /*40c0*/  PRMT R21, R41, 0x7632, R21 ;  /* 0x0000763229157816 */ /* 0x000fe40000000015 */
[----:B------:R-:W-:Y:S02]  /*40d0*/  HFMA2 R34, R3, R8.H0_H0, R34 ;  /* 0x2000000803227231 */ /* 0x000fe40000000022 */
[----:B------:R-:W1:Y:S01]  /*40e0*/  LDS.U16 R8, [R68+UR4+0x1100] ;  /* 0x0011000444087984 */ /* 0x000e620008000400 */
[C-C-:B--2---:R-:W-:Y:S01]  /*40f0*/  PRMT R3, R38.reuse, 0x5410, R4.reuse ;  /* 0x0000541026037816 */ /* 0x144fe20000000004 */
[----:B------:R-:W-:Y:S01]  /*4100*/  HFMA2 R34, R21, R11.H0_H0, R34 ;  /* 0x2000000b15227231 */ /* 0x000fe20000000022 */
[----:B------:R-:W-:Y:S01]  /*4110*/  PRMT R4, R38, 0x7632, R4 ;  /* 0x0000763226047816 */ /* 0x000fe20000000004 */
[----:B------:R-:W-:Y:S01]  /*4120*/  HFMA2 R7, R82, R23.H0_H0, R46 ;  /* 0x2000001752077231 */ /* 0x000fe2000000002e */
[----:B------:R-:W2:Y:S01]  /*4130*/  LDS.U16 R11, [R68+UR4+0x1140] ;  /* 0x00114004440b7984 */ /* 0x000ea20008000400 */
[----:B------:R-:W-:-:S02]  /*4140*/  HFMA2 R34, R3, R10.H0_H0, R34 ;  /* 0x2000000a03227231 */ /* 0x000fc40000000022 */
[----:B------:R-:W-:Y:S01]  /*4150*/  HFMA2 R42, R81, R14.H0_H0, R7 ;  /* 0x2000000e512a7231 */ /* 0x000fe20000000007 */
[C-C-:B------:R-:W-:Y:S01]  /*4160*/  PRMT R7, R39.reuse, 0x5410, R5.reuse ;  /* 0x0000541027077816 */ /* 0x140fe20000000005 */
[----:B------:R-:W-:Y:S01]  /*4170*/  HFMA2 R34, R4, R13.H0_H0, R34 ;  /* 0x2000000d04227231 */ /* 0x000fe20000000022 */
[----:B------:R-:W2:Y:S01]  /*4180*/  LDS.U16 R10, [R68+UR4+0x1160] ;  /* 0x00116004440a7984 */ /* 0x000ea20008000400 */
[----:B----4-:R-:W-:Y:S01]  /*4190*/  HFMA2 R3, R84, R9.H0_H0, R42 ;  /* 0x2000000954037231 */ /* 0x010fe2000000002a */
[----:B------:R-:W-:Y:S01]  /*41a0*/  PRMT R5, R39, 0x7632, R5 ;  /* 0x0000763227057816 */ /* 0x000fe20000000005 */
[----:B------:R-:W-:Y:S01]  /*41b0*/  HFMA2 R34, R7, R12.H0_H0, R34 ;  /* 0x2000000c07227231 */ /* 0x000fe20000000022 */
[----:B------:R-:W4:Y:S01]  /*41c0*/  S2R R13, SR_TID.X ;  /* 0x00000000000d7919 */ /* 0x000f220000002100 */
[----:B------:R-:W-:Y:S02]  /*41d0*/  HFMA2 R43, R83, R6.H0_H0, R3 ;  /* 0x20000006532b7231 */ /* 0x000fe40000000003 */
[----:B------:R-:W-:Y:S01]  /*41e0*/  HFMA2 R34, R5, R23.H0_H0, R34 ;  /* 0x2000001705227231 */ /* 0x000fe20000000022 */
[----:B------:R-:W2:Y:S01]  /*41f0*/  LDS.U16 R12, [R68+UR4+0x1180] ;  /* 0x00118004440c7984 */ /* 0x000ea20008000400 */
[----:B0-----:R-:W-:-:S02]  /*4200*/  PRMT R3, R36, 0x5410, R18 ;  /* 0x0000541024037816 */ /* 0x001fc40000000012 */
[----:B------:R-:W-:Y:S01]  /*4210*/  PRMT R18, R36, 0x7632, R18 ;  /* 0x0000763224127816 */ /* 0x000fe20000000012 */
[----:B------:R-:W0:Y:S01]  /*4220*/  LDS.U16 R7, [R68+UR4+0x11a0] ;  /* 0x0011a00444077984 */ /* 0x000e220008000400 */
[C-C-:B------:R-:W-:Y:S01]  /*4230*/  PRMT R5, R37.reuse, 0x5410, R19.reuse ;  /* 0x0000541025057816 */ /* 0x140fe20000000013 */
[----:B------:R-:W-:Y:S01]  /*4240*/  HFMA2 R34, R3, R14.H0_H0, R34 ;  /* 0x2000000e03227231 */ /* 0x000fe20000000022 */
[----:B------:R-:W-:Y:S01]  /*4250*/  PRMT R19, R37, 0x7632, R19 ;  /* 0x0000763225137816 */ /* 0x000fe20000000013 */
[----:B------:R-:W0:Y:S02]  /*4260*/  LDS.U16 R3, [R68+UR4+0x11c0] ;  /* 0x0011c00444037984 */ /* 0x000e240008000400 */
[----:B------:R-:W-:Y:S02]  /*4270*/  HFMA2 R34, R18, R9.H0_H0, R34 ;  /* 0x2000000912227231 */ /* 0x000fe40000000022 */
[----:B------:R-:W0:Y:S02]  /*4280*/  LDS.U16 R9, [R68+UR4+0x11e0] ;  /* 0x0011e00444097984 */ /* 0x000e240008000400 */
[----:B------:R-:W-:Y:S01]  /*4290*/  HFMA2 R34, R5, R6.H0_H0, R34 ;  /* 0x2000000605227231 */ /* 0x000fe20000000022 */
[C-C-:B---3--:R-:W-:Y:S01]  /*42a0*/  PRMT R5, R32.reuse, 0x5410, R16.reuse ;  /* 0x0000541020057816 */ /* 0x148fe20000000010 */
[-C--:B-1----:R-:W-:Y:S01]  /*42b0*/  HFMA2 R43, R86, R20.reuse.H0_H0, R43 ;  /* 0x20000014562b7231 */ /* 0x082fe2000000002b */
[----:B------:R-:W-:Y:S01]  /*42c0*/  PRMT R16, R32, 0x7632, R16 ;  /* 0x0000763220107816 */ /* 0x000fe20000000010 */
[----:B------:R-:W-:-:S02]  /*42d0*/  HFMA2 R4, R19, R20.H0_H0, R34 ;  /* 0x2000001413047231 */ /* 0x000fc40000000022 */
[-C--:B------:R-:W-:Y:S02]  /*42e0*/  HFMA2 R44, R85, R8.reuse.H0_H0, R43 ;  /* 0x20000008552c7231 */ /* 0x080fe4000000002b */
[----:B------:R-:W-:Y:S01]  /*42f0*/  HFMA2 R4, R5, R8.H0_H0, R4 ;  /* 0x2000000805047231 */ /* 0x000fe20000000004 */
[C-C-:B------:R-:W-:Y:S01]  /*4300*/  PRMT R5, R33.reuse, 0x5410, R17.reuse ;  /* 0x0000541021057816 */ /* 0x140fe20000000011 */
[-C--:B------:R-:W-:Y:S01]  /*4310*/  HFMA2 R44, R88, R15.reuse.H0_H0, R44 ;  /* 0x2000000f582c7231 */ /* 0x080fe2000000002c */
[----:B------:R-:W-:Y:S01]  /*4320*/  PRMT R17, R33, 0x7632, R17 ;  /* 0x0000763221117816 */ /* 0x000fe20000000011 */
[----:B------:R-:W-:Y:S01]  /*4330*/  HFMA2 R4, R16, R15.H0_H0, R4 ;  /* 0x2000000f10047231 */ /* 0x000fe20000000004 */
[----:B----4-:R-:W-:Y:S01]  /*4340*/  SHF.R.U32.HI R8, RZ, 0x4, R13 ;  /* 0x00000004ff087819 */ /* 0x010fe2000001160d */
[-C--:B--2---:R-:W-:Y:S01]  /*4350*/  HFMA2 R45, R87, R11.reuse.H0_H0, R44 ;  /* 0x2000000b572d7231 */ /* 0x084fe2000000002c */
[----:B------:R-:W-:Y:S01]  /*4360*/  LOP3.LUT R13, R13, 0xf, RZ, 0xc0, !PT ;  /* 0x0000000f0d0d7812 */ /* 0x000fe200078ec0ff */
[----:B------:R-:W-:-:S02]  /*4370*/  HFMA2 R11, R5, R11.H0_H0, R4 ;  /* 0x2000000b050b7231 */ /* 0x000fc40000000004 */
[----:B------:R-:W1:Y:S01]  /*4380*/  LDC.64 R4, c[0x0][0x380] ;  /* 0x0000e000ff047b82 */ /* 0x000e620000000a00 */
[-C--:B------:R-:W-:Y:S02]  /*4390*/  HFMA2 R45, R90, R10.reuse.H0_H0, R45 ;  /* 0x2000000a5a2d7231 */ /* 0x080fe4000000002d */
[----:B------:R-:W-:Y:S02]  /*43a0*/  HFMA2 R6, R17, R10.H0_H0, R11 ;  /* 0x2000000a11067231 */ /* 0x000fe4000000000b */
[----:B------:R-:W-:Y:S01]  /*43b0*/  IMAD R11, R8, 0xe00, R13 ;  /* 0x00000e00080b7824 */ /* 0x000fe200078e020d */
[C-C-:B------:R-:W-:Y:S02]  /*43c0*/  PRMT R13, R60.reuse, 0x5410, R30.reuse ;  /* 0x000054103c0d7816 */ /* 0x140fe4000000001e */
[----:B------:R-:W-:Y:S01]  /*43d0*/  PRMT R30, R60, 0x7632, R30 ;  /* 0x000076323c1e7816 */ /* 0x000fe2000000001e */
[----:B------:R-:W-:Y:S02]  /*43e0*/  HFMA2 R32, R89, R12.H0_H0, R45 ;  /* 0x2000000c59207231 */ /* 0x000fe4000000002d */
[----:B------:R-:W-:-:S02]  /*43f0*/  IMAD R11, R2, 0x3800, R11 ;  /* 0x00003800020b7824 */ /* 0x000fc400078e020b */
[----:B------:R-:W-:Y:S02]  /*4400*/  HFMA2 R6, R13, R12.H0_H0, R6 ;  /* 0x2000000c0d067231 */ /* 0x000fe40000000006 */
[-C--:B0-----:R-:W-:Y:S02]  /*4410*/  HFMA2 R32, R64, R7.reuse.H0_H0, R32 ;  /* 0x2000000740207231 */ /* 0x081fe40000000020 */
[----:B------:R-:W-:Y:S01]  /*4420*/  HFMA2 R6, R30, R7.H0_H0, R6 ;  /* 0x200000071e067231 */ /* 0x000fe20000000006 */
[C-C-:B------:R-:W-:Y:S01]  /*4430*/  PRMT R7, R61.reuse, 0x5410, R31.reuse ;  /* 0x000054103d077816 */ /* 0x140fe2000000001f */
[----:B------:R-:W-:Y:S01]  /*4440*/  HFMA2 R32, R62, R3.H0_H0, R32 ;  /* 0x200000033e207231 */ /* 0x000fe20000000020 */
[----:B------:R-:W-:-:S03]  /*4450*/  PRMT R31, R61, 0x7632, R31 ;  /* 0x000076323d1f7816 */ /* 0x000fc6000000001f */
[----:B------:R-:W-:Y:S01]  /*4460*/  HFMA2 R6, R7, R3.H0_H0, R6 ;  /* 0x2000000307067231 */ /* 0x000fe20000000006 */
[----:B------:R-:W-:Y:S01]  /*4470*/  IADD3 R3, PT, PT, R0, R11, R71 ;  /* 0x0000000b00037210 */ /* 0x000fe20007ffe047 */
[-C--:B------:R-:W-:Y:S02]  /*4480*/  HFMA2 R32, R65, R9.reuse.H0_H0, R32 ;  /* 0x2000000941207231 */ /* 0x080fe40000000020 */
[----:B------:R-:W-:Y:S02]  /*4490*/  HFMA2 R6, R31, R9.H0_H0, R6 ;  /* 0x200000091f067231 */ /* 0x000fe40000000006 */
[----:B-1----:R-:W-:Y:S01]  /*44a0*/  IMAD.WIDE.U32 R2, R3, 0x2, R4 ;  /* 0x0000000203027825 */ /* 0x002fe200078e0004 */
[----:B------:R-:W-:Y:S02]  /*44b0*/  PRMT R0, R32, 0x7632, R0 ;  /* 0x0000763220007816 */ /* 0x000fe40000000000 */
[----:B------:R-:W-:Y:S02]  /*44c0*/  PRMT R4, R6, 0x7632, R4 ;  /* 0x0000763206047816 */ /* 0x000fe40000000004 */
[----:B------:R-:W-:Y:S04]  /*44d0*/  STG.E.U16 desc[UR8][R2.64], R32 ;  /* 0x0000002002007986 */ /* 0x000fe8000c101508 */
[----:B------:R-:W-:Y:S04]  /*44e0*/  STG.E.U16 desc[UR8][R2.64+0x200], R0 ;  /* 0x0002000002007986 */ /* 0x000fe8000c101508 */
[----:B------:R-:W-:Y:S04]  /*44f0*/  STG.E.U16 desc[UR8][R2.64+0x100], R6 ;  /* 0x0001000602007986 */ /* 0x000fe8000c101508 */
[----:B------:R-:W-:Y:S01]  /*4500*/  STG.E.U16 desc[UR8][R2.64+0x300], R4 ;  /* 0x0003000402007986 */ /* 0x000fe2000c101508 */
[----:B------:R-:W-:Y:S05]  /*4510*/  EXIT ;  /* 0x000000000000794d */ /* 0x000fea0003800000 */
.L_x_8:
[----:B------:R-:W-:-:S00]  /*4520*/  BRA `(.L_x_8) ;  /* 0xfffffffc00fc7947 */ /* 0x000fc0000383ffff */
[----:B------:R-:W-:-:S00]  /*4530*/  NOP ;  /* 0x0000000000007918 */ /* 0x000fc00000000000 */
        /* <DEDUP_REMOVED lines=12> */
.L_x_9:


//--------------------- .nv.shared.main_kernel    --------------------------
	.section	.nv.shared.main_kernel,"aw",@nobits
	.sectionflags	@""
	.align	2
.nv.shared.main_kernel:
	.zero		8224


//--------------------- .nv.shared.reserved.0     --------------------------
	.section	.nv.shared.reserved.0,"aw",@nobits
	.weak		__nv_reservedSMEM_offset_0_alias
	.size		__nv_reservedSMEM_offset_0_alias, 0, 64
	.other		__nv_reservedSMEM_offset_0_alias,@"STO_CUDA_RESERVED_SHARED STV_DEFAULT"
__nv_reservedSMEM_offset_0_alias:
	.zero		0
	.zero		64


//--------------------- .nv.constant0.main_kernel --------------------------
	.section	.nv.constant0.main_kernel,"a",@progbits
	.sectionflags	@""
	.align	4
.nv.constant0.main_kernel:
	.zero		920


//--------------------- SYMBOLS --------------------------

	.type		.nv.reservedSmem.offset0,@object
	.size		.nv.reservedSmem.offset0,0x4
	.type		.nv.reservedSmem.cap,@object
	.size		.nv.reservedSmem.cap,0x4
